	.target	sm_90a

	.elftype	@"ET_EXEC"


//--------------------- .note.nv.tkinfo           --------------------------
	.section	.note.nv.tkinfo,"",@"SHT_NOTE"
	.sectionflags	@"SHF_NOTE_NV_TKINFO"
	.tkinfo
        /*0018*/ 	.word	0x00000002
        /*0030*/ 	.string	""
        /*0030*/ 	.string	"ptxas"
        /*0030*/ 	.string	"Cuda compilation tools, release 13.0, V13.0.88"
        /*0030*/ 	.string	"Build cuda_13.0.r13.0/compiler.36424714_0"
        /*0030*/ 	.string	"-arch sm_90a -m 64 "



//--------------------- .note.nv.cuinfo           --------------------------
	.section	.note.nv.cuinfo,"",@"SHT_NOTE"
	.sectionflags	@"SHF_NOTE_NV_CUINFO"
        /*0018*/ 	.short	0x0002
        /*001a*/ 	.short	0x005a
        /*001c*/ 	.short	0x0082
	.zero		2


//--------------------- .nv.info                  --------------------------
	.section	.nv.info,"",@"SHT_CUDA_INFO"
	.align	4


	//----- nvinfo : EIATTR_REGCOUNT
	.align		4
        /*0000*/ 	.byte	0x04, 0x2f
        /*0002*/ 	.short	(.L_16 - .L_15)
	.align		4
.L_15:
        /*0004*/ 	.word	index@(_ZN7cutlass13device_kernelINS_4gemm6kernel13GemmUniversalIN4cute5tupleIJiiiiEEENS1_10collective13CollectiveMmaINS1_39MainloopSm90TmaGmmaRmemAWarpSpecializedILi7ENS5_IJNS4_1CILi1EEESB_SB_EEENS1_35KernelTmaWarpSpecializedCooperativeEEENS5_IJNSA_ILi128EEESF_SF_EEENS_12float_e5m2_tENS5_IJlSB_lEEENS_12float_e4m3_tENS5_IJSB_llEEENS4_8TiledMMAINS4_8MMA_AtomIJNS4_4SM904GMMA31MMA_64x128x32_F32E4M3E5M2_RS_TNILNSO_7ScaleInE1ELSQ_1EEEEEENS4_6LayoutINS5_IJNSA_ILi2EEESB_SB_EEENS5_IJSB_NSA_ILi0EEESW_EEEEENS5_IJNS4_10UnderscoreESZ_SZ_EEEEENS4_13SM90_TMA_LOADENS4_14ComposedLayoutINS4_7SwizzleILi3ELi4ELi3EEENS4_18smem_ptr_flag_bitsILi8EEENST_INS5_IJNSA_ILi8EEESF_EEENS5_IJSF_SB_EEEEEEEvNS4_8identityES12_NS13_IS15_S17_NST_INS5_IJSF_S18_EEENS5_IJSB_SF_EEEEEEENS4_9Copy_AtomIJNS4_39AutoVectorizingCopyWithAssumedAlignmentILi128EEESJ_EEES1D_EENS_8epilogue10collective6detail29Sm90TmaWarpSpecializedAdapterINS1O_15DefaultEpilogueISH_SI_SI_NS1N_6thread17LinearCombinationISH_Li1EffLNS1S_9ScaleType4KindE0ELNS_15FloatRoundStyleE2ESH_EENS1_15EpilogueDefaultEEEEEvvEEEEvNT_6ParamsE)
        /*0008*/ 	.word	0x000000a8


	//----- nvinfo : EIATTR_FRAME_SIZE
	.align		4
.L_16:
        /*000c*/ 	.byte	0x04, 0x11
        /*000e*/ 	.short	(.L_18 - .L_17)
	.align		4
.L_17:
        /*0010*/ 	.word	index@(_ZN7cutlass13device_kernelINS_4gemm6kernel13GemmUniversalIN4cute5tupleIJiiiiEEENS1_10collective13CollectiveMmaINS1_39MainloopSm90TmaGmmaRmemAWarpSpecializedILi7ENS5_IJNS4_1CILi1EEESB_SB_EEENS1_35KernelTmaWarpSpecializedCooperativeEEENS5_IJNSA_ILi128EEESF_SF_EEENS_12float_e5m2_tENS5_IJlSB_lEEENS_12float_e4m3_tENS5_IJSB_llEEENS4_8TiledMMAINS4_8MMA_AtomIJNS4_4SM904GMMA31MMA_64x128x32_F32E4M3E5M2_RS_TNILNSO_7ScaleInE1ELSQ_1EEEEEENS4_6LayoutINS5_IJNSA_ILi2EEESB_SB_EEENS5_IJSB_NSA_ILi0EEESW_EEEEENS5_IJNS4_10UnderscoreESZ_SZ_EEEEENS4_13SM90_TMA_LOADENS4_14ComposedLayoutINS4_7SwizzleILi3ELi4ELi3EEENS4_18smem_ptr_flag_bitsILi8EEENST_INS5_IJNSA_ILi8EEESF_EEENS5_IJSF_SB_EEEEEEEvNS4_8identityES12_NS13_IS15_S17_NST_INS5_IJSF_S18_EEENS5_IJSB_SF_EEEEEEENS4_9Copy_AtomIJNS4_39AutoVectorizingCopyWithAssumedAlignmentILi128EEESJ_EEES1D_EENS_8epilogue10collective6detail29Sm90TmaWarpSpecializedAdapterINS1O_15DefaultEpilogueISH_SI_SI_NS1N_6thread17LinearCombinationISH_Li1EffLNS1S_9ScaleType4KindE0ELNS_15FloatRoundStyleE2ESH_EENS1_15EpilogueDefaultEEEEEvvEEEEvNT_6ParamsE)
        /*0014*/ 	.word	0x00000000


	//----- nvinfo : EIATTR_MIN_STACK_SIZE
	.align		4
.L_18:
        /*0018*/ 	.byte	0x04, 0x12
        /*001a*/ 	.short	(.L_20 - .L_19)
	.align		4
.L_19:
        /*001c*/ 	.word	index@(_ZN7cutlass13device_kernelINS_4gemm6kernel13GemmUniversalIN4cute5tupleIJiiiiEEENS1_10collective13CollectiveMmaINS1_39MainloopSm90TmaGmmaRmemAWarpSpecializedILi7ENS5_IJNS4_1CILi1EEESB_SB_EEENS1_35KernelTmaWarpSpecializedCooperativeEEENS5_IJNSA_ILi128EEESF_SF_EEENS_12float_e5m2_tENS5_IJlSB_lEEENS_12float_e4m3_tENS5_IJSB_llEEENS4_8TiledMMAINS4_8MMA_AtomIJNS4_4SM904GMMA31MMA_64x128x32_F32E4M3E5M2_RS_TNILNSO_7ScaleInE1ELSQ_1EEEEEENS4_6LayoutINS5_IJNSA_ILi2EEESB_SB_EEENS5_IJSB_NSA_ILi0EEESW_EEEEENS5_IJNS4_10UnderscoreESZ_SZ_EEEEENS4_13SM90_TMA_LOADENS4_14ComposedLayoutINS4_7SwizzleILi3ELi4ELi3EEENS4_18smem_ptr_flag_bitsILi8EEENST_INS5_IJNSA_ILi8EEESF_EEENS5_IJSF_SB_EEEEEEEvNS4_8identityES12_NS13_IS15_S17_NST_INS5_IJSF_S18_EEENS5_IJSB_SF_EEEEEEENS4_9Copy_AtomIJNS4_39AutoVectorizingCopyWithAssumedAlignmentILi128EEESJ_EEES1D_EENS_8epilogue10collective6detail29Sm90TmaWarpSpecializedAdapterINS1O_15DefaultEpilogueISH_SI_SI_NS1N_6thread17LinearCombinationISH_Li1EffLNS1S_9ScaleType4KindE0ELNS_15FloatRoundStyleE2ESH_EENS1_15EpilogueDefaultEEEEEvvEEEEvNT_6ParamsE)
        /*0020*/ 	.word	0x00000000
.L_20:


//--------------------- .nv.compat                --------------------------
	.section	.nv.compat,"",@"SHT_CUDA_COMPAT_INFO"
	.align	4
        /*0000*/ 	.byte	0x02, 0x09, 0x01, 0x00, 0x02, 0x02, 0x04, 0x00, 0x02, 0x05, 0x05, 0x00, 0x03, 0x07, 0x01, 0x01
        /*0010*/ 	.byte	0x02, 0x03, 0x01, 0x00, 0x02, 0x06, 0x01, 0x00, 0x04, 0x0b, 0x08, 0x00, 0x00, 0x00, 0x00, 0x00
        /*0020*/ 	.byte	0x00, 0x00, 0x00, 0x00


//--------------------- .nv.info._ZN7cutlass13device_kernelINS_4gemm6kernel13GemmUniversalIN4cute5tupleIJiiiiEEENS1_10collective13CollectiveMmaINS1_39MainloopSm90TmaGmmaRmemAWarpSpecializedILi7ENS5_IJNS4_1CILi1EEESB_SB_EEENS1_35KernelTmaWarpSpecializedCooperativeEEENS5_IJNSA_ILi128EEESF_SF_EEENS_12float_e5m2_tENS5_IJlSB_lEEENS_12float_e4m3_tENS5_IJSB_llEEENS4_8TiledMMAINS4_8MMA_AtomIJNS4_4SM904GMMA31MMA_64x128x32_F32E4M3E5M2_RS_TNILNSO_7ScaleInE1ELSQ_1EEEEEENS4_6LayoutINS5_IJNSA_ILi2EEESB_SB_EEENS5_IJSB_NSA_ILi0EEESW_EEEEENS5_IJNS4_10UnderscoreESZ_SZ_EEEEENS4_13SM90_TMA_LOADENS4_14ComposedLayoutINS4_7SwizzleILi3ELi4ELi3EEENS4_18smem_ptr_flag_bitsILi8EEENST_INS5_IJNSA_ILi8EEESF_EEENS5_IJSF_SB_EEEEEEEvNS4_8identityES12_NS13_IS15_S17_NST_INS5_IJSF_S18_EEENS5_IJSB_SF_EEEEEEENS4_9Copy_AtomIJNS4_39AutoVectorizingCopyWithAssumedAlignmentILi128EEESJ_EEES1D_EENS_8epilogue10collective6detail29Sm90TmaWarpSpecializedAdapterINS1O_15DefaultEpilogueISH_SI_SI_NS1N_6thread17LinearCombinationISH_Li1EffLNS1S_9ScaleType4KindE0ELNS_15FloatRoundStyleE2ESH_EENS1_15EpilogueDefaultEEEEEvvEEEEvNT_6ParamsE --------------------------
	.section	.nv.info._ZN7cutlass13device_kernelINS_4gemm6kernel13GemmUniversalIN4cute5tupleIJiiiiEEENS1_10collective13CollectiveMmaINS1_39MainloopSm90TmaGmmaRmemAWarpSpecializedILi7ENS5_IJNS4_1CILi1EEESB_SB_EEENS1_35KernelTmaWarpSpecializedCooperativeEEENS5_IJNSA_ILi128EEESF_SF_EEENS_12float_e5m2_tENS5_IJlSB_lEEENS_12float_e4m3_tENS5_IJSB_llEEENS4_8TiledMMAINS4_8MMA_AtomIJNS4_4SM904GMMA31MMA_64x128x32_F32E4M3E5M2_RS_TNILNSO_7ScaleInE1ELSQ_1EEEEEENS4_6LayoutINS5_IJNSA_ILi2EEESB_SB_EEENS5_IJSB_NSA_ILi0EEESW_EEEEENS5_IJNS4_10UnderscoreESZ_SZ_EEEEENS4_13SM90_TMA_LOADENS4_14ComposedLayoutINS4_7SwizzleILi3ELi4ELi3EEENS4_18smem_ptr_flag_bitsILi8EEENST_INS5_IJNSA_ILi8EEESF_EEENS5_IJSF_SB_EEEEEEEvNS4_8identityES12_NS13_IS15_S17_NST_INS5_IJSF_S18_EEENS5_IJSB_SF_EEEEEEENS4_9Copy_AtomIJNS4_39AutoVectorizingCopyWithAssumedAlignmentILi128EEESJ_EEES1D_EENS_8epilogue10collective6detail29Sm90TmaWarpSpecializedAdapterINS1O_15DefaultEpilogueISH_SI_SI_NS1N_6thread17LinearCombinationISH_Li1EffLNS1S_9ScaleType4KindE0ELNS_15FloatRoundStyleE2ESH_EENS1_15EpilogueDefaultEEEEEvvEEEEvNT_6ParamsE,"",@"SHT_CUDA_INFO"
	.sectionflags	@""
	.align	4


	//----- nvinfo : EIATTR_CUDA_API_VERSION
	.align		4
        /*0000*/ 	.byte	0x04, 0x37
        /*0002*/ 	.short	(.L_22 - .L_21)
.L_21:
        /*0004*/ 	.word	0x00000082


	//----- nvinfo : EIATTR_KPARAM_INFO
	.align		4
.L_22:
        /*0008*/ 	.byte	0x04, 0x17
        /*000a*/ 	.short	(.L_24 - .L_23)
.L_23:
        /*000c*/ 	.word	0x00000000
        /*0010*/ 	.short	0x0000
        /*0012*/ 	.short	0x0070
        /*0014*/ 	.byte	0x00, 0xf0, 0x01, 0x10


	//----- nvinfo : EIATTR_SPARSE_MMA_MASK
	.align		4
.L_24:
        /*0018*/ 	.byte	0x03, 0x50
        /*001a*/ 	.short	0x0000


	//----- nvinfo : EIATTR_MAXREG_COUNT
	.align		4
        /*001c*/ 	.byte	0x03, 0x1b
        /*001e*/ 	.short	0x00a8


	//----- nvinfo : EIATTR_NUM_BARRIERS
	.align		4
        /*0020*/ 	.byte	0x02, 0x4c
        /*0022*/ 	.byte	0x01
	.zero		1


	//----- nvinfo : EIATTR_EXTERNS
	.align		4
        /*0024*/ 	.byte	0x04, 0x0f
        /*0026*/ 	.short	(.L_26 - .L_25)


	//   ....[0]....
	.align		4
.L_25:
        /*0028*/ 	.word	index@(__assertfail)


	//----- nvinfo : EIATTR_MERCURY_ISA_VERSION
	.align		4
.L_26:
        /*002c*/ 	.byte	0x03, 0x5f
        /*002e*/ 	.short	0x0101


	//----- nvinfo : EIATTR_INT_WARP_WIDE_INSTR_OFFSETS
	.align		4
        /*0030*/ 	.byte	0x04, 0x31
        /*0032*/ 	.short	(.L_28 - .L_27)


	//   ....[0]....
.L_27:
        /*0034*/ 	.word	0x00000420


	//   ....[1]....
        /*0038*/ 	.word	0x00000430


	//   ....[2]....
        /*003c*/ 	.word	0x00000520


	//----- nvinfo : EIATTR_COOP_GROUP_MASK_REGIDS
	.align		4
.L_28:
        /*0040*/ 	.byte	0x04, 0x29
        /*0042*/ 	.short	(.L_30 - .L_29)


	//   ....[0]....
.L_29:
        /*0044*/ 	.word	0xffffffff


	//   ....[1]....
        /*0048*/ 	.word	0xffffffff


	//   ....[2]....
        /*004c*/ 	.word	0xffffffff


	//   ....[3]....
        /*0050*/ 	.word	0xffffffff


	//   ....[4]....
        /*0054*/ 	.word	0x0500000f


	//----- nvinfo : EIATTR_COOP_GROUP_INSTR_OFFSETS
	.align		4
.L_30:
        /*0058*/ 	.byte	0x04, 0x28
        /*005a*/ 	.short	(.L_32 - .L_31)


	//   ....[0]....
.L_31:
        /*005c*/ 	.word	0x00000060


	//   ....[1]....
        /*0060*/ 	.word	0x00000070


	//   ....[2]....
        /*0064*/ 	.word	0x00000130


	//   ....[3]....
        /*0068*/ 	.word	0x00000320


	//   ....[4]....
        /*006c*/ 	.word	0x0000a1c0


	//----- nvinfo : EIATTR_REG_RECONFIG
	.align		4
.L_32:
        /*0070*/ 	.byte	0x01, 0x54
	.zero		2


	//----- nvinfo : EIATTR_SYSCALL_OFFSETS
	.align		4
        /*0074*/ 	.byte	0x04, 0x46
        /*0076*/ 	.short	(.L_34 - .L_33)


	//   ....[0]....
.L_33:
        /*0078*/ 	.word	0x000013f0


	//   ....[1]....
        /*007c*/ 	.word	0x00001550


	//   ....[2]....
        /*0080*/ 	.word	0x00001640


	//   ....[3]....
        /*0084*/ 	.word	0x000090e0


	//   ....[4]....
        /*0088*/ 	.word	0x00009210


	//----- nvinfo : EIATTR_MBARRIER_INSTR_OFFSETS
	.align		4
.L_34:
        /*008c*/ 	.byte	0x04, 0x39
        /*008e*/ 	.short	(.L_36 - .L_35)


	//   ....[0]....
.L_35:
        /*0090*/ 	.word	0x00000230
        /*0094*/ 	.word	0x000000ff
        /*0098*/ 	.word	0x00000000
        /*009c*/ 	.short	0x0100
        /*009e*/ 	.byte	0x08
	.zero		1


	//   ....[1]....
        /*00a0*/ 	.word	0x00000240
        /*00a4*/ 	.word	0x000000ff
        /*00a8*/ 	.word	0x00000038
        /*00ac*/ 	.short	0x0100
        /*00ae*/ 	.byte	0x08
	.zero		1


	//   ....[2]....
        /*00b0*/ 	.word	0x00000250
        /*00b4*/ 	.word	0x000000ff
        /*00b8*/ 	.word	0x00000008
        /*00bc*/ 	.short	0x0100
        /*00be*/ 	.byte	0x08
	.zero		1


	//   ....[3]....
        /*00c0*/ 	.word	0x00000260
        /*00c4*/ 	.word	0x000000ff
        /*00c8*/ 	.word	0x00000040
        /*00cc*/ 	.short	0x0100
        /*00ce*/ 	.byte	0x08
	.zero		1


	//   ....[4]....
        /*00d0*/ 	.word	0x00000270
        /*00d4*/ 	.word	0x000000ff
        /*00d8*/ 	.word	0x00000010
        /*00dc*/ 	.short	0x0100
        /*00de*/ 	.byte	0x08
	.zero		1


	//   ....[5]....
        /*00e0*/ 	.word	0x00000280
        /*00e4*/ 	.word	0x000000ff
        /*00e8*/ 	.word	0x00000048
        /*00ec*/ 	.short	0x0100
        /*00ee*/ 	.byte	0x08
	.zero		1


	//   ....[6]....
        /*00f0*/ 	.word	0x00000290
        /*00f4*/ 	.word	0x000000ff
        /*00f8*/ 	.word	0x00000018
        /*00fc*/ 	.short	0x0100
        /*00fe*/ 	.byte	0x08
	.zero		1


	//   ....[7]....
        /*0100*/ 	.word	0x000002a0
        /*0104*/ 	.word	0x000000ff
        /*0108*/ 	.word	0x00000050
        /*010c*/ 	.short	0x0100
        /*010e*/ 	.byte	0x08
	.zero		1


	//   ....[8]....
        /*0110*/ 	.word	0x000002b0
        /*0114*/ 	.word	0x000000ff
        /*0118*/ 	.word	0x00000020
        /*011c*/ 	.short	0x0100
        /*011e*/ 	.byte	0x08
	.zero		1


	//   ....[9]....
        /*0120*/ 	.word	0x000002c0
        /*0124*/ 	.word	0x000000ff
        /*0128*/ 	.word	0x00000058
        /*012c*/ 	.short	0x0100
        /*012e*/ 	.byte	0x08
	.zero		1


	//   ....[10]....
        /*0130*/ 	.word	0x000002d0
        /*0134*/ 	.word	0x000000ff
        /*0138*/ 	.word	0x00000028
        /*013c*/ 	.short	0x0100
        /*013e*/ 	.byte	0x08
	.zero		1


	//   ....[11]....
        /*0140*/ 	.word	0x000002e0
        /*0144*/ 	.word	0x000000ff
        /*0148*/ 	.word	0x00000060
        /*014c*/ 	.short	0x0100
        /*014e*/ 	.byte	0x08
	.zero		1


	//   ....[12]....
        /*0150*/ 	.word	0x000002f0
        /*0154*/ 	.word	0x000000ff
        /*0158*/ 	.word	0x00000030
        /*015c*/ 	.short	0x0100
        /*015e*/ 	.byte	0x08
	.zero		1


	//   ....[13]....
        /*0160*/ 	.word	0x00000300
        /*0164*/ 	.word	0x000000ff
        /*0168*/ 	.word	0x00000068
        /*016c*/ 	.short	0x0100
        /*016e*/ 	.byte	0x08
	.zero		1


	//   ....[14]....
        /*0170*/ 	.word	0x000005a0
        /*0174*/ 	.word	0x000000ff
        /*0178*/ 	.word	0x00000080
        /*017c*/ 	.short	0x0100
        /*017e*/ 	.byte	0x08
	.zero		1


	//   ....[15]....
        /*0180*/ 	.word	0x00000620
        /*0184*/ 	.word	0x000000ff
        /*0188*/ 	.word	0x00000088
        /*018c*/ 	.short	0x0100
        /*018e*/ 	.byte	0x08
	.zero		1


	//   ....[16]....
        /*0190*/ 	.word	0x00001730
        /*0194*/ 	.word	0x00000005
        /*0198*/ 	.word	0x00000000
        /*019c*/ 	.short	0x010a
        /*019e*/ 	.byte	0x3f
	.zero		1


	//   ....[17]....
        /*01a0*/ 	.word	0x00001770
        /*01a4*/ 	.word	0x00000005
        /*01a8*/ 	.word	0x00000000
        /*01ac*/ 	.short	0x010a
        /*01ae*/ 	.byte	0x3f
	.zero		1


	//   ....[18]....
        /*01b0*/ 	.word	0x00001880
        /*01b4*/ 	.word	0x00000004
        /*01b8*/ 	.word	0x00000000
        /*01bc*/ 	.short	0x010a
        /*01be*/ 	.byte	0x3f
	.zero		1


	//   ....[19]....
        /*01c0*/ 	.word	0x000021e0
        /*01c4*/ 	.word	0x00000004
        /*01c8*/ 	.word	0x00000000
        /*01cc*/ 	.short	0x010a
        /*01ce*/ 	.byte	0x3f
	.zero		1


	//   ....[20]....
        /*01d0*/ 	.word	0x000025b0
        /*01d4*/ 	.word	0x00000014
        /*01d8*/ 	.word	0x00000000
        /*01dc*/ 	.short	0x010a
        /*01de*/ 	.byte	0x3f
	.zero		1


	//   ....[21]....
        /*01e0*/ 	.word	0x00002a50
        /*01e4*/ 	.word	0x00000006
        /*01e8*/ 	.word	0x00000000
        /*01ec*/ 	.short	0x0101
        /*01ee*/ 	.byte	0x3f
	.zero		1


	//   ....[22]....
        /*01f0*/ 	.word	0x00002d30
        /*01f4*/ 	.word	0x00000014
        /*01f8*/ 	.word	0x00000000
        /*01fc*/ 	.short	0x010a
        /*01fe*/ 	.byte	0x3f
	.zero		1


	//   ....[23]....
        /*0200*/ 	.word	0x00003500
        /*0204*/ 	.word	0x00000004
        /*0208*/ 	.word	0x00000000
        /*020c*/ 	.short	0x0101
        /*020e*/ 	.byte	0x3f
	.zero		1


	//   ....[24]....
        /*0210*/ 	.word	0x000038a0
        /*0214*/ 	.word	0x00000003
        /*0218*/ 	.word	0x00000000
        /*021c*/ 	.short	0x0101
        /*021e*/ 	.byte	0x3f
	.zero		1


	//   ....[25]....
        /*0220*/ 	.word	0x000092e0
        /*0224*/ 	.word	0x00000008
        /*0228*/ 	.word	0x00000038
        /*022c*/ 	.short	0x010a
        /*022e*/ 	.byte	0x3f
	.zero		1


	//   ....[26]....
        /*0230*/ 	.word	0x000096c0
        /*0234*/ 	.word	0x00000006
        /*0238*/ 	.word	0x00000088
        /*023c*/ 	.short	0x0101
        /*023e*/ 	.byte	0x3f
	.zero		1


	//   ....[27]....
        /*0240*/ 	.word	0x00009dc0
        /*0244*/ 	.word	0x00000005
        /*0248*/ 	.word	0x00000000
        /*024c*/ 	.short	0x010a
        /*024e*/ 	.byte	0x3f
	.zero		1


	//   ....[28]....
        /*0250*/ 	.word	0x00009e40
        /*0254*/ 	.word	0x00000007
        /*0258*/ 	.word	0x00000000
        /*025c*/ 	.short	0x010a
        /*025e*/ 	.byte	0x3f
	.zero		1


	//   ....[29]....
        /*0260*/ 	.word	0x00009ed0
        /*0264*/ 	.word	0x00000006
        /*0268*/ 	.word	0x00000000
        /*026c*/ 	.short	0x010a
        /*026e*/ 	.byte	0x3f
	.zero		1


	//   ....[30]....
        /*0270*/ 	.word	0x00009f60
        /*0274*/ 	.word	0x00000009
        /*0278*/ 	.word	0x00000000
        /*027c*/ 	.short	0x010a
        /*027e*/ 	.byte	0x3f
	.zero		1


	//   ....[31]....
        /*0280*/ 	.word	0x00009ff0
        /*0284*/ 	.word	0x00000008
        /*0288*/ 	.word	0x00000000
        /*028c*/ 	.short	0x010a
        /*028e*/ 	.byte	0x3f
	.zero		1


	//   ....[32]....
        /*0290*/ 	.word	0x0000a080
        /*0294*/ 	.word	0x0000000b
        /*0298*/ 	.word	0x00000000
        /*029c*/ 	.short	0x010a
        /*029e*/ 	.byte	0x3f
	.zero		1


	//   ....[33]....
        /*02a0*/ 	.word	0x0000a110
        /*02a4*/ 	.word	0x00000003
        /*02a8*/ 	.word	0x00000000
        /*02ac*/ 	.short	0x010a
        /*02ae*/ 	.byte	0x3f
	.zero		1


	//   ....[34]....
        /*02b0*/ 	.word	0x0000a1f0
        /*02b4*/ 	.word	0x00000005
        /*02b8*/ 	.word	0x00000000
        /*02bc*/ 	.short	0x010a
        /*02be*/ 	.byte	0x3f
	.zero		1


	//   ....[35]....
        /*02c0*/ 	.word	0x0000a240
        /*02c4*/ 	.word	0x00000004
        /*02c8*/ 	.word	0x00000000
        /*02cc*/ 	.short	0x010a
        /*02ce*/ 	.byte	0x3f
	.zero		1


	//   ....[36]....
        /*02d0*/ 	.word	0x0000a290
        /*02d4*/ 	.word	0x00000014
        /*02d8*/ 	.word	0x00000000
        /*02dc*/ 	.short	0x010a
        /*02de*/ 	.byte	0x3f
	.zero		1


	//   ....[37]....
        /*02e0*/ 	.word	0x0000a360
        /*02e4*/ 	.word	0x00000008
        /*02e8*/ 	.word	0x00000038
        /*02ec*/ 	.short	0x010a
        /*02ee*/ 	.byte	0x3f
	.zero		1


	//   ....[38]....
        /*02f0*/ 	.word	0x0000a430
        /*02f4*/ 	.word	0x00000005
        /*02f8*/ 	.word	0x00000000
        /*02fc*/ 	.short	0x010a
        /*02fe*/ 	.byte	0x3f
	.zero		1


	//   ....[39]....
        /*0300*/ 	.word	0x0000a480
        /*0304*/ 	.word	0x00000007
        /*0308*/ 	.word	0x00000000
        /*030c*/ 	.short	0x010a
        /*030e*/ 	.byte	0x3f
	.zero		1


	//   ....[40]....
        /*0310*/ 	.word	0x0000a4d0
        /*0314*/ 	.word	0x00000006
        /*0318*/ 	.word	0x00000000
        /*031c*/ 	.short	0x010a
        /*031e*/ 	.byte	0x3f
	.zero		1


	//   ....[41]....
        /*0320*/ 	.word	0x0000a520
        /*0324*/ 	.word	0x00000009
        /*0328*/ 	.word	0x00000000
        /*032c*/ 	.short	0x010a
        /*032e*/ 	.byte	0x3f
	.zero		1


	//   ....[42]....
        /*0330*/ 	.word	0x0000a570
        /*0334*/ 	.word	0x00000008
        /*0338*/ 	.word	0x00000000
        /*033c*/ 	.short	0x010a
        /*033e*/ 	.byte	0x3f
	.zero		1


	//   ....[43]....
        /*0340*/ 	.word	0x0000a5c0
        /*0344*/ 	.word	0x0000000b
        /*0348*/ 	.word	0x00000000
        /*034c*/ 	.short	0x010a
        /*034e*/ 	.byte	0x3f
	.zero		1


	//----- nvinfo : EIATTR_NUM_MBARRIERS
	.align		4
.L_36:
        /*0350*/ 	.byte	0x03, 0x38
        /*0352*/ 	.short	0x0010


	//----- nvinfo : EIATTR_EXIT_INSTR_OFFSETS
	.align		4
        /*0354*/ 	.byte	0x04, 0x1c
        /*0356*/ 	.short	(.L_38 - .L_37)


	//   ....[0]....
.L_37:
        /*0358*/ 	.word	0x000006c0


	//   ....[1]....
        /*035c*/ 	.word	0x00000f80


	//   ....[2]....
        /*0360*/ 	.word	0x00008740


	//   ....[3]....
        /*0364*/ 	.word	0x00008d60


	//   ....[4]....
        /*0368*/ 	.word	0x0000a160


	//----- nvinfo : EIATTR_MAX_THREADS
	.align		4
.L_38:
        /*036c*/ 	.byte	0x04, 0x05
        /*036e*/ 	.short	(.L_40 - .L_39)
.L_39:
        /*0370*/ 	.word	0x00000180
        /*0374*/ 	.word	0x00000001
        /*0378*/ 	.word	0x00000001


	//----- nvinfo : EIATTR_CRS_STACK_SIZE
	.align		4
.L_40:
        /*037c*/ 	.byte	0x04, 0x1e
        /*037e*/ 	.short	(.L_42 - .L_41)
.L_41:
        /*0380*/ 	.word	0x00000000


	//----- nvinfo : EIATTR_CBANK_PARAM_SIZE
	.align		4
.L_42:
        /*0384*/ 	.byte	0x03, 0x19
        /*0386*/ 	.short	0x0470


	//----- nvinfo : EIATTR_PARAM_CBANK
	.align		4
        /*0388*/ 	.byte	0x04, 0x0a
        /*038a*/ 	.short	(.L_44 - .L_43)
	.align		4
.L_43:
        /*038c*/ 	.word	index@(.nv.constant0._ZN7cutlass13device_kernelINS_4gemm6kernel13GemmUniversalIN4cute5tupleIJiiiiEEENS1_10collective13CollectiveMmaINS1_39MainloopSm90TmaGmmaRmemAWarpSpecializedILi7ENS5_IJNS4_1CILi1EEESB_SB_EEENS1_35KernelTmaWarpSpecializedCooperativeEEENS5_IJNSA_ILi128EEESF_SF_EEENS_12float_e5m2_tENS5_IJlSB_lEEENS_12float_e4m3_tENS5_IJSB_llEEENS4_8TiledMMAINS4_8MMA_AtomIJNS4_4SM904GMMA31MMA_64x128x32_F32E4M3E5M2_RS_TNILNSO_7ScaleInE1ELSQ_1EEEEEENS4_6LayoutINS5_IJNSA_ILi2EEESB_SB_EEENS5_IJSB_NSA_ILi0EEESW_EEEEENS5_IJNS4_10UnderscoreESZ_SZ_EEEEENS4_13SM90_TMA_LOADENS4_14ComposedLayoutINS4_7SwizzleILi3ELi4ELi3EEENS4_18smem_ptr_flag_bitsILi8EEENST_INS5_IJNSA_ILi8EEESF_EEENS5_IJSF_SB_EEEEEEEvNS4_8identityES12_NS13_IS15_S17_NST_INS5_IJSF_S18_EEENS5_IJSB_SF_EEEEEEENS4_9Copy_AtomIJNS4_39AutoVectorizingCopyWithAssumedAlignmentILi128EEESJ_EEES1D_EENS_8epilogue10collective6detail29Sm90TmaWarpSpecializedAdapterINS1O_15DefaultEpilogueISH_SI_SI_NS1N_6thread17LinearCombinationISH_Li1EffLNS1S_9ScaleType4KindE0ELNS_15FloatRoundStyleE2ESH_EENS1_15EpilogueDefaultEEEEEvvEEEEvNT_6ParamsE)
        /*0390*/ 	.short	0x0210
        /*0392*/ 	.short	0x0470


	//----- nvinfo : EIATTR_SW_WAR
	.align		4
.L_44:
        /*0394*/ 	.byte	0x04, 0x36
        /*0396*/ 	.short	(.L_46 - .L_45)
.L_45:
        /*0398*/ 	.word	0x00000008
.L_46:


//--------------------- .nv.callgraph             --------------------------
	.section	.nv.callgraph,"",@"SHT_CUDA_CALLGRAPH"
	.align	4
	.sectionentsize	8
	.align		4
        /*0000*/ 	.word	0x00000000
	.align		4
        /*0004*/ 	.word	0xffffffff
	.align		4
        /*0008*/ 	.word	index@(_ZN7cutlass13device_kernelINS_4gemm6kernel13GemmUniversalIN4cute5tupleIJiiiiEEENS1_10collective13CollectiveMmaINS1_39MainloopSm90TmaGmmaRmemAWarpSpecializedILi7ENS5_IJNS4_1CILi1EEESB_SB_EEENS1_35KernelTmaWarpSpecializedCooperativeEEENS5_IJNSA_ILi128EEESF_SF_EEENS_12float_e5m2_tENS5_IJlSB_lEEENS_12float_e4m3_tENS5_IJSB_llEEENS4_8TiledMMAINS4_8MMA_AtomIJNS4_4SM904GMMA31MMA_64x128x32_F32E4M3E5M2_RS_TNILNSO_7ScaleInE1ELSQ_1EEEEEENS4_6LayoutINS5_IJNSA_ILi2EEESB_SB_EEENS5_IJSB_NSA_ILi0EEESW_EEEEENS5_IJNS4_10UnderscoreESZ_SZ_EEEEENS4_13SM90_TMA_LOADENS4_14ComposedLayoutINS4_7SwizzleILi3ELi4ELi3EEENS4_18smem_ptr_flag_bitsILi8EEENST_INS5_IJNSA_ILi8EEESF_EEENS5_IJSF_SB_EEEEEEEvNS4_8identityES12_NS13_IS15_S17_NST_INS5_IJSF_S18_EEENS5_IJSB_SF_EEEEEEENS4_9Copy_AtomIJNS4_39AutoVectorizingCopyWithAssumedAlignmentILi128EEESJ_EEES1D_EENS_8epilogue10collective6detail29Sm90TmaWarpSpecializedAdapterINS1O_15DefaultEpilogueISH_SI_SI_NS1N_6thread17LinearCombinationISH_Li1EffLNS1S_9ScaleType4KindE0ELNS_15FloatRoundStyleE2ESH_EENS1_15EpilogueDefaultEEEEEvvEEEEvNT_6ParamsE)
	.align		4
        /*000c*/ 	.word	index@(__assertfail)
	.align		4
        /*0010*/ 	.word	0x00000000
	.align		4
        /*0014*/ 	.word	0xfffffffe
	.align		4
        /*0018*/ 	.word	0x00000000
	.align		4
        /*001c*/ 	.word	0xfffffffd
	.align		4
        /*0020*/ 	.word	0x00000000
	.align		4
        /*0024*/ 	.word	0xfffffffc


//--------------------- .nv.constant4             --------------------------
	.section	.nv.constant4,"a",@progbits
	.align	8
	.align		8
.nv.constant4:
        /*0000*/ 	.dword	__assertfail
	.align		8
        /*0008*/ 	.dword	__unnamed_1
	.align		8
        /*0010*/ 	.dword	__unnamed_2
	.align		8
        /*0018*/ 	.dword	_ZN40_INTERNAL_b5f1b5c6_4_k_cu_df950a93_244994cuda3std3__45__cpo5beginE
	.align		8
        /*0020*/ 	.dword	_ZN40_INTERNAL_b5f1b5c6_4_k_cu_df950a93_244994cuda3std3__45__cpo3endE
	.align		8
        /*0028*/ 	.dword	_ZN40_INTERNAL_b5f1b5c6_4_k_cu_df950a93_244994cuda3std3__45__cpo6cbeginE
	.align		8
        /*0030*/ 	.dword	_ZN40_INTERNAL_b5f1b5c6_4_k_cu_df950a93_244994cuda3std3__45__cpo4cendE
	.align		8
        /*0038*/ 	.dword	_ZN40_INTERNAL_b5f1b5c6_4_k_cu_df950a93_244994cuda3std3__442_GLOBAL__N__b5f1b5c6_4_k_cu_df950a93_244996ignoreE
	.align		8
        /*0040*/ 	.dword	_ZN40_INTERNAL_b5f1b5c6_4_k_cu_df950a93_244994cuda3std3__419piecewise_constructE
	.align		8
        /*0048*/ 	.dword	_ZN40_INTERNAL_b5f1b5c6_4_k_cu_df950a93_244994cuda3std3__48in_placeE
	.align		8
        /*0050*/ 	.dword	_ZN40_INTERNAL_b5f1b5c6_4_k_cu_df950a93_244994cuda3std6ranges3__45__cpo4swapE
	.align		8
        /*0058*/ 	.dword	_ZN40_INTERNAL_b5f1b5c6_4_k_cu_df950a93_244994cuda3std6ranges3__45__cpo9iter_moveE
	.align		8
        /*0060*/ 	.dword	_ZN40_INTERNAL_b5f1b5c6_4_k_cu_df950a93_244994cute7productE
	.align		8
        /*0068*/ 	.dword	_ZN40_INTERNAL_b5f1b5c6_4_k_cu_df950a93_244994cute1_E
	.align		8
        /*0070*/ 	.dword	$str$24
	.align		8
        /*0078*/ 	.dword	$str$25


//--------------------- .text._ZN7cutlass13device_kernelINS_4gemm6kernel13GemmUniversalIN4cute5tupleIJiiiiEEENS1_10collective13CollectiveMmaINS1_39MainloopSm90TmaGmmaRmemAWarpSpecializedILi7ENS5_IJNS4_1CILi1EEESB_SB_EEENS1_35KernelTmaWarpSpecializedCooperativeEEENS5_IJNSA_ILi128EEESF_SF_EEENS_12float_e5m2_tENS5_IJlSB_lEEENS_12float_e4m3_tENS5_IJSB_llEEENS4_8TiledMMAINS4_8MMA_AtomIJNS4_4SM904GMMA31MMA_64x128x32_F32E4M3E5M2_RS_TNILNSO_7ScaleInE1ELSQ_1EEEEEENS4_6LayoutINS5_IJNSA_ILi2EEESB_SB_EEENS5_IJSB_NSA_ILi0EEESW_EEEEENS5_IJNS4_10UnderscoreESZ_SZ_EEEEENS4_13SM90_TMA_LOADENS4_14ComposedLayoutINS4_7SwizzleILi3ELi4ELi3EEENS4_18smem_ptr_flag_bitsILi8EEENST_INS5_IJNSA_ILi8EEESF_EEENS5_IJSF_SB_EEEEEEEvNS4_8identityES12_NS13_IS15_S17_NST_INS5_IJSF_S18_EEENS5_IJSB_SF_EEEEEEENS4_9Copy_AtomIJNS4_39AutoVectorizingCopyWithAssumedAlignmentILi128EEESJ_EEES1D_EENS_8epilogue10collective6detail29Sm90TmaWarpSpecializedAdapterINS1O_15DefaultEpilogueISH_SI_SI_NS1N_6thread17LinearCombinationISH_Li1EffLNS1S_9ScaleType4KindE0ELNS_15FloatRoundStyleE2ESH_EENS1_15EpilogueDefaultEEEEEvvEEEEvNT_6ParamsE --------------------------
	.section	.text._ZN7cutlass13device_kernelINS_4gemm6kernel13GemmUniversalIN4cute5tupleIJiiiiEEENS1_10collective13CollectiveMmaINS1_39MainloopSm90TmaGmmaRmemAWarpSpecializedILi7ENS5_IJNS4_1CILi1EEESB_SB_EEENS1_35KernelTmaWarpSpecializedCooperativeEEENS5_IJNSA_ILi128EEESF_SF_EEENS_12float_e5m2_tENS5_IJlSB_lEEENS_12float_e4m3_tENS5_IJSB_llEEENS4_8TiledMMAINS4_8MMA_AtomIJNS4_4SM904GMMA31MMA_64x128x32_F32E4M3E5M2_RS_TNILNSO_7ScaleInE1ELSQ_1EEEEEENS4_6LayoutINS5_IJNSA_ILi2EEESB_SB_EEENS5_IJSB_NSA_ILi0EEESW_EEEEENS5_IJNS4_10UnderscoreESZ_SZ_EEEEENS4_13SM90_TMA_LOADENS4_14ComposedLayoutINS4_7SwizzleILi3ELi4ELi3EEENS4_18smem_ptr_flag_bitsILi8EEENST_INS5_IJNSA_ILi8EEESF_EEENS5_IJSF_SB_EEEEEEEvNS4_8identityES12_NS13_IS15_S17_NST_INS5_IJSF_S18_EEENS5_IJSB_SF_EEEEEEENS4_9Copy_AtomIJNS4_39AutoVectorizingCopyWithAssumedAlignmentILi128EEESJ_EEES1D_EENS_8epilogue10collective6detail29Sm90TmaWarpSpecializedAdapterINS1O_15DefaultEpilogueISH_SI_SI_NS1N_6thread17LinearCombinationISH_Li1EffLNS1S_9ScaleType4KindE0ELNS_15FloatRoundStyleE2ESH_EENS1_15EpilogueDefaultEEEEEvvEEEEvNT_6ParamsE,"ax",@progbits
	.align	128
.text._ZN7cutlass13device_kernelINS_4gemm6kernel13GemmUniversalIN4cute5tupleIJiiiiEEENS1_10collective13CollectiveMmaINS1_39MainloopSm90TmaGmmaRmemAWarpSpecializedILi7ENS5_IJNS4_1CILi1EEESB_SB_EEENS1_35KernelTmaWarpSpecializedCooperativeEEENS5_IJNSA_ILi128EEESF_SF_EEENS_12float_e5m2_tENS5_IJlSB_lEEENS_12float_e4m3_tENS5_IJSB_llEEENS4_8TiledMMAINS4_8MMA_AtomIJNS4_4SM904GMMA31MMA_64x128x32_F32E4M3E5M2_RS_TNILNSO_7ScaleInE1ELSQ_1EEEEEENS4_6LayoutINS5_IJNSA_ILi2EEESB_SB_EEENS5_IJSB_NSA_ILi0EEESW_EEEEENS5_IJNS4_10UnderscoreESZ_SZ_EEEEENS4_13SM90_TMA_LOADENS4_14ComposedLayoutINS4_7SwizzleILi3ELi4ELi3EEENS4_18smem_ptr_flag_bitsILi8EEENST_INS5_IJNSA_ILi8EEESF_EEENS5_IJSF_SB_EEEEEEEvNS4_8identityES12_NS13_IS15_S17_NST_INS5_IJSF_S18_EEENS5_IJSB_SF_EEEEEEENS4_9Copy_AtomIJNS4_39AutoVectorizingCopyWithAssumedAlignmentILi128EEESJ_EEES1D_EENS_8epilogue10collective6detail29Sm90TmaWarpSpecializedAdapterINS1O_15DefaultEpilogueISH_SI_SI_NS1N_6thread17LinearCombinationISH_Li1EffLNS1S_9ScaleType4KindE0ELNS_15FloatRoundStyleE2ESH_EENS1_15EpilogueDefaultEEEEEvvEEEEvNT_6ParamsE:
        .type           _ZN7cutlass13device_kernelINS_4gemm6kernel13GemmUniversalIN4cute5tupleIJiiiiEEENS1_10collective13CollectiveMmaINS1_39MainloopSm90TmaGmmaRmemAWarpSpecializedILi7ENS5_IJNS4_1CILi1EEESB_SB_EEENS1_35KernelTmaWarpSpecializedCooperativeEEENS5_IJNSA_ILi128EEESF_SF_EEENS_12float_e5m2_tENS5_IJlSB_lEEENS_12float_e4m3_tENS5_IJSB_llEEENS4_8TiledMMAINS4_8MMA_AtomIJNS4_4SM904GMMA31MMA_64x128x32_F32E4M3E5M2_RS_TNILNSO_7ScaleInE1ELSQ_1EEEEEENS4_6LayoutINS5_IJNSA_ILi2EEESB_SB_EEENS5_IJSB_NSA_ILi0EEESW_EEEEENS5_IJNS4_10UnderscoreESZ_SZ_EEEEENS4_13SM90_TMA_LOADENS4_14ComposedLayoutINS4_7SwizzleILi3ELi4ELi3EEENS4_18smem_ptr_flag_bitsILi8EEENST_INS5_IJNSA_ILi8EEESF_EEENS5_IJSF_SB_EEEEEEEvNS4_8identityES12_NS13_IS15_S17_NST_INS5_IJSF_S18_EEENS5_IJSB_SF_EEEEEEENS4_9Copy_AtomIJNS4_39AutoVectorizingCopyWithAssumedAlignmentILi128EEESJ_EEES1D_EENS_8epilogue10collective6detail29Sm90TmaWarpSpecializedAdapterINS1O_15DefaultEpilogueISH_SI_SI_NS1N_6thread17LinearCombinationISH_Li1EffLNS1S_9ScaleType4KindE0ELNS_15FloatRoundStyleE2ESH_EENS1_15EpilogueDefaultEEEEEvvEEEEvNT_6ParamsE,@function
        .size           _ZN7cutlass13device_kernelINS_4gemm6kernel13GemmUniversalIN4cute5tupleIJiiiiEEENS1_10collective13CollectiveMmaINS1_39MainloopSm90TmaGmmaRmemAWarpSpecializedILi7ENS5_IJNS4_1CILi1EEESB_SB_EEENS1_35KernelTmaWarpSpecializedCooperativeEEENS5_IJNSA_ILi128EEESF_SF_EEENS_12float_e5m2_tENS5_IJlSB_lEEENS_12float_e4m3_tENS5_IJSB_llEEENS4_8TiledMMAINS4_8MMA_AtomIJNS4_4SM904GMMA31MMA_64x128x32_F32E4M3E5M2_RS_TNILNSO_7ScaleInE1ELSQ_1EEEEEENS4_6LayoutINS5_IJNSA_ILi2EEESB_SB_EEENS5_IJSB_NSA_ILi0EEESW_EEEEENS5_IJNS4_10UnderscoreESZ_SZ_EEEEENS4_13SM90_TMA_LOADENS4_14ComposedLayoutINS4_7SwizzleILi3ELi4ELi3EEENS4_18smem_ptr_flag_bitsILi8EEENST_INS5_IJNSA_ILi8EEESF_EEENS5_IJSF_SB_EEEEEEEvNS4_8identityES12_NS13_IS15_S17_NST_INS5_IJSF_S18_EEENS5_IJSB_SF_EEEEEEENS4_9Copy_AtomIJNS4_39AutoVectorizingCopyWithAssumedAlignmentILi128EEESJ_EEES1D_EENS_8epilogue10collective6detail29Sm90TmaWarpSpecializedAdapterINS1O_15DefaultEpilogueISH_SI_SI_NS1N_6thread17LinearCombinationISH_Li1EffLNS1S_9ScaleType4KindE0ELNS_15FloatRoundStyleE2ESH_EENS1_15EpilogueDefaultEEEEEvvEEEEvNT_6ParamsE,(.L_x_219 - _ZN7cutlass13device_kernelINS_4gemm6kernel13GemmUniversalIN4cute5tupleIJiiiiEEENS1_10collective13CollectiveMmaINS1_39MainloopSm90TmaGmmaRmemAWarpSpecializedILi7ENS5_IJNS4_1CILi1EEESB_SB_EEENS1_35KernelTmaWarpSpecializedCooperativeEEENS5_IJNSA_ILi128EEESF_SF_EEENS_12float_e5m2_tENS5_IJlSB_lEEENS_12float_e4m3_tENS5_IJSB_llEEENS4_8TiledMMAINS4_8MMA_AtomIJNS4_4SM904GMMA31MMA_64x128x32_F32E4M3E5M2_RS_TNILNSO_7ScaleInE1ELSQ_1EEEEEENS4_6LayoutINS5_IJNSA_ILi2EEESB_SB_EEENS5_IJSB_NSA_ILi0EEESW_EEEEENS5_IJNS4_10UnderscoreESZ_SZ_EEEEENS4_13SM90_TMA_LOADENS4_14ComposedLayoutINS4_7SwizzleILi3ELi4ELi3EEENS4_18smem_ptr_flag_bitsILi8EEENST_INS5_IJNSA_ILi8EEESF_EEENS5_IJSF_SB_EEEEEEEvNS4_8identityES12_NS13_IS15_S17_NST_INS5_IJSF_S18_EEENS5_IJSB_SF_EEEEEEENS4_9Copy_AtomIJNS4_39AutoVectorizingCopyWithAssumedAlignmentILi128EEESJ_EEES1D_EENS_8epilogue10collective6detail29Sm90TmaWarpSpecializedAdapterINS1O_15DefaultEpilogueISH_SI_SI_NS1N_6thread17LinearCombinationISH_Li1EffLNS1S_9ScaleType4KindE0ELNS_15FloatRoundStyleE2ESH_EENS1_15EpilogueDefaultEEEEEvvEEEEvNT_6ParamsE)
        .other          _ZN7cutlass13device_kernelINS_4gemm6kernel13GemmUniversalIN4cute5tupleIJiiiiEEENS1_10collective13CollectiveMmaINS1_39MainloopSm90TmaGmmaRmemAWarpSpecializedILi7ENS5_IJNS4_1CILi1EEESB_SB_EEENS1_35KernelTmaWarpSpecializedCooperativeEEENS5_IJNSA_ILi128EEESF_SF_EEENS_12float_e5m2_tENS5_IJlSB_lEEENS_12float_e4m3_tENS5_IJSB_llEEENS4_8TiledMMAINS4_8MMA_AtomIJNS4_4SM904GMMA31MMA_64x128x32_F32E4M3E5M2_RS_TNILNSO_7ScaleInE1ELSQ_1EEEEEENS4_6LayoutINS5_IJNSA_ILi2EEESB_SB_EEENS5_IJSB_NSA_ILi0EEESW_EEEEENS5_IJNS4_10UnderscoreESZ_SZ_EEEEENS4_13SM90_TMA_LOADENS4_14ComposedLayoutINS4_7SwizzleILi3ELi4ELi3EEENS4_18smem_ptr_flag_bitsILi8EEENST_INS5_IJNSA_ILi8EEESF_EEENS5_IJSF_SB_EEEEEEEvNS4_8identityES12_NS13_IS15_S17_NST_INS5_IJSF_S18_EEENS5_IJSB_SF_EEEEEEENS4_9Copy_AtomIJNS4_39AutoVectorizingCopyWithAssumedAlignmentILi128EEESJ_EEES1D_EENS_8epilogue10collective6detail29Sm90TmaWarpSpecializedAdapterINS1O_15DefaultEpilogueISH_SI_SI_NS1N_6thread17LinearCombinationISH_Li1EffLNS1S_9ScaleType4KindE0ELNS_15FloatRoundStyleE2ESH_EENS1_15EpilogueDefaultEEEEEvvEEEEvNT_6ParamsE,@"STO_CUDA_ENTRY STV_DEFAULT"
_ZN7cutlass13device_kernelINS_4gemm6kernel13GemmUniversalIN4cute5tupleIJiiiiEEENS1_10collective13CollectiveMmaINS1_39MainloopSm90TmaGmmaRmemAWarpSpecializedILi7ENS5_IJNS4_1CILi1EEESB_SB_EEENS1_35KernelTmaWarpSpecializedCooperativeEEENS5_IJNSA_ILi128EEESF_SF_EEENS_12float_e5m2_tENS5_IJlSB_lEEENS_12float_e4m3_tENS5_IJSB_llEEENS4_8TiledMMAINS4_8MMA_AtomIJNS4_4SM904GMMA31MMA_64x128x32_F32E4M3E5M2_RS_TNILNSO_7ScaleInE1ELSQ_1EEEEEENS4_6LayoutINS5_IJNSA_ILi2EEESB_SB_EEENS5_IJSB_NSA_ILi0EEESW_EEEEENS5_IJNS4_10UnderscoreESZ_SZ_EEEEENS4_13SM90_TMA_LOADENS4_14ComposedLayoutINS4_7SwizzleILi3ELi4ELi3EEENS4_18smem_ptr_flag_bitsILi8EEENST_INS5_IJNSA_ILi8EEESF_EEENS5_IJSF_SB_EEEEEEEvNS4_8identityES12_NS13_IS15_S17_NST_INS5_IJSF_S18_EEENS5_IJSB_SF_EEEEEEENS4_9Copy_AtomIJNS4_39AutoVectorizingCopyWithAssumedAlignmentILi128EEESJ_EEES1D_EENS_8epilogue10collective6detail29Sm90TmaWarpSpecializedAdapterINS1O_15DefaultEpilogueISH_SI_SI_NS1N_6thread17LinearCombinationISH_Li1EffLNS1S_9ScaleType4KindE0ELNS_15FloatRoundStyleE2ESH_EENS1_15EpilogueDefaultEEEEEvvEEEEvNT_6ParamsE:
[----:B------:R-:W0:Y:S01]  /*0000*/  LDC R1, c[0x0][0x28] ;  /* 0x00000a00ff017b82 */ /* 0x000e220000000800 */
[----:B------:R-:W1:Y:S01]  /*0010*/  S2R R0, SR_TID.X ;  /* 0x0000000000007919 */ /* 0x000e620000002100 */
[----:B------:R-:W-:Y:S01]  /*0020*/  ELECT P0, URZ, PT ;  /* 0x00000000003f782f */ /* 0x000fe20003800000 */
[----:B------:R-:W-:Y:S01]  /*0030*/  BSSY B0, `(.L_x_0) ;  /* 0x000000f000007945 */ /* 0x000fe20003800000 */
[--C-:B-1----:R-:W-:Y:S02]  /*0040*/  SHF.R.U32.HI R3, RZ, 0x5, R0.reuse ;  /* 0x00000005ff037819 */ /* 0x102fe40000011600 */
[----:B------:R-:W-:-:S03]  /*0050*/  SHF.R.U32.HI R7, RZ, 0x7, R0 ;  /* 0x00000007ff077819 */ /* 0x000fc60000011600 */
[----:B------:R-:W1:Y:S04]  /*0060*/  SHFL.IDX PT, R5, R3, RZ, 0x1f ;  /* 0x00001fff03057589 */ /* 0x000e6800000e0000 */
[----:B------:R2:W3:Y:S01]  /*0070*/  SHFL.IDX PT, R11, R7, RZ, 0x1f ;  /* 0x00001fff070b7589 */ /* 0x0004e200000e0000 */
[----:B-1----:R-:W-:-:S13]  /*0080*/  ISETP.NE.OR P0, PT, R5, RZ, !P0 ;  /* 0x000000ff0500720c */ /* 0x002fda0004705670 */
[----:B0-23--:R-:W-:Y:S05]  /*0090*/  @P0 BRA `(.L_x_1) ;  /* 0x0000000000200947 */ /* 0x00dfea0003800000 */
[----:B------:R-:W-:Y:S02]  /*00a0*/  ULDC.64 UR4, c[0x0][0x198] ;  /* 0x0000660000047ab9 */ /* 0x000fe40000000a00 */
[----:B------:R-:W-:Y:S02]  /*00b0*/  UIADD3 UR6, UP0, UR4, 0xf0, URZ ;  /* 0x000000f004067890 */ /* 0x000fe4000ff1e03f */
[----:B------:R-:W-:Y:S02]  /*00c0*/  UIADD3 UR4, UP1, UR4, 0x1f0, URZ ;  /* 0x000001f004047890 */ /* 0x000fe4000ff3e03f */
[----:B------:R-:W-:Y:S02]  /*00d0*/  UIADD3.X UR7, URZ, UR5, URZ, UP0, !UPT ;  /* 0x000000053f077290 */ /* 0x000fe400087fe43f */
[----:B------:R-:W-:-:S07]  /*00e0*/  UIADD3.X UR5, URZ, UR5, URZ, UP1, !UPT ;  /* 0x000000053f057290 */ /* 0x000fce0008ffe43f */
[----:B------:R0:W-:Y:S02]  /*00f0*/  UTMACCTL.PF [UR6] ;  /* 0x00000000060079b9 */ /* 0x0001e40008040000 */
[----:B------:R0:W-:Y:S02]  /*0100*/  UTMACCTL.PF [UR4] ;  /* 0x00000000040079b9 */ /* 0x0001e40008040000 */
[----:B0-----:R-:W-:Y:S01]  /*0110*/  NOP ;  /* 0x0000000000007918 */ /* 0x001fe20000000000 */
.L_x_1:
[----:B------:R-:W-:Y:S05]  /*0120*/  BSYNC B0 ;  /* 0x0000000000007941 */ /* 0x000fea0003800000 */
.L_x_0:
[----:B------:R-:W0:Y:S02]  /*0130*/  SHFL.IDX PT, R2, R3, RZ, 0x1f ;  /* 0x00001fff03027589 */ /* 0x000e2400000e0000 */
[----:B0-----:R-:W-:-:S13]  /*0140*/  ISETP.NE.AND P0, PT, R2, RZ, PT ;  /* 0x000000ff0200720c */ /* 0x001fda0003f05270 */
[----:B------:R-:W-:Y:S05]  /*0150*/  @P0 BRA `(.L_x_2) ;  /* 0x0000000000700947 */ /* 0x000fea0003800000 */
[----:B------:R-:W0:Y:S01]  /*0160*/  S2UR UR8, SR_CgaCtaId ;  /* 0x00000000000879c3 */ /* 0x000e220000008800 */
[----:B------:R-:W-:Y:S01]  /*0170*/  UMOV UR4, 0x400 ;  /* 0x0000040000047882 */ /* 0x000fe20000000000 */
[----:B------:R-:W-:Y:S01]  /*0180*/  UMOV UR5, 0x1 ;  /* 0x0000000100057882 */ /* 0x000fe20000000000 */
[----:B------:R-:W-:Y:S01]  /*0190*/  UMOV UR6, 0x100 ;  /* 0x0000010000067882 */ /* 0x000fe20000000000 */
[----:B------:R-:W-:Y:S01]  /*01a0*/  ELECT P0, URZ, PT ;  /* 0x00000000003f782f */ /* 0x000fe20003800000 */
[----:B------:R-:W-:-:S04]  /*01b0*/  UIADD3 UR6, -UR6, 0x100000, URZ ;  /* 0x0010000006067890 */ /* 0x000fc8000fffe13f */
[----:B------:R-:W-:Y:S02]  /*01c0*/  USHF.L.U32 UR7, UR6, 0xb, URZ ;  /* 0x0000000b06077899 */ /* 0x000fe4000800063f */
[----:B------:R-:W-:Y:S02]  /*01d0*/  USHF.L.U32 UR6, UR6, 0x1, URZ ;  /* 0x0000000106067899 */ /* 0x000fe4000800063f */
[----:B0-----:R-:W-:Y:S02]  /*01e0*/  ULEA UR8, UR8, UR4, 0x18 ;  /* 0x0000000408087291 */ /* 0x001fe4000f8ec03f */
[----:B------:R-:W-:-:S04]  /*01f0*/  UIADD3 UR4, -UR5, 0x100000, URZ ;  /* 0x0010000005047890 */ /* 0x000fc8000fffe13f */
[----:B------:R-:W-:Y:S02]  /*0200*/  USHF.L.U32 UR5, UR4, 0xb, URZ ;  /* 0x0000000b04057899 */ /* 0x000fe4000800063f */
[----:B------:R-:W-:Y:S01]  /*0210*/  USHF.L.U32 UR4, UR4, 0x1, URZ ;  /* 0x0000000104047899 */ /* 0x000fe2000800063f */
[----:B------:R-:W0:Y:S11]  /*0220*/  FENCE.VIEW.ASYNC.S ;  /* 0x00000000000073c6 */ /* 0x000e360000000000 */
[----:B0-----:R0:W1:Y:S01]  /*0230*/  SYNCS.EXCH.64 URZ, [UR8], UR4 ;  /* 0x00000004083f75b2 */ /* 0x0010620008000100 */
[----:B------:R0:W2:Y:S01]  /*0240*/  SYNCS.EXCH.64 URZ, [UR8+0x38], UR6 ;  /* 0x00003806083f75b2 */ /* 0x0000a20008000100 */
[----:B------:R0:W3:Y:S01]  /*0250*/  SYNCS.EXCH.64 URZ, [UR8+0x8], UR4 ;  /* 0x00000804083f75b2 */ /* 0x0000e20008000100 */
[----:B------:R0:W4:Y:S01]  /*0260*/  SYNCS.EXCH.64 URZ, [UR8+0x40], UR6 ;  /* 0x00004006083f75b2 */ /* 0x0001220008000100 */
[----:B------:R0:W0:Y:S01]  /*0270*/  SYNCS.EXCH.64 URZ, [UR8+0x10], UR4 ;  /* 0x00001004083f75b2 */ /* 0x0000220008000100 */
        /* <DEDUP_REMOVED lines=9> */
[----:B------:R-:W-:Y:S01]  /*0310*/  NOP ;  /* 0x0000000000007918 */ /* 0x000fe20000000000 */
.L_x_2:
[----:B------:R-:W5:Y:S01]  /*0320*/  SHFL.IDX PT, R3, R3, RZ, 0x1f ;  /* 0x00001fff03037589 */ /* 0x000f6200000e0000 */
[----:B------:R-:W-:Y:S01]  /*0330*/  ELECT P0, URZ, PT ;  /* 0x00000000003f782f */ /* 0x000fe20003800000 */
[----:B------:R-:W1:Y:S01]  /*0340*/  LDC R2, c[0x0][0x65c] ;  /* 0x00019700ff027b82 */ /* 0x000e620000000800 */
[----:B------:R-:W-:Y:S01]  /*0350*/  SHF.R.S32.HI R8, RZ, 0x1f, R5 ;  /* 0x0000001fff087819 */ /* 0x000fe20000011405 */
[----:B------:R-:W2:Y:S01]  /*0360*/  S2R R6, SR_CTAID.Y ;  /* 0x0000000000067919 */ /* 0x000ea20000002600 */
[----:B0-----:R-:W-:Y:S01]  /*0370*/  UMOV UR4, 0x20 ;  /* 0x0000002000047882 */ /* 0x001fe20000000000 */
[----:B------:R-:W-:Y:S01]  /*0380*/  NOP ;  /* 0x0000000000007918 */ /* 0x000fe20000000000 */
[----:B------:R-:W-:Y:S01]  /*0390*/  ISETP.NE.AND P2, PT, R11, RZ, PT ;  /* 0x000000ff0b00720c */ /* 0x000fe20003f45270 */
[----:B------:R-:W0:Y:S01]  /*03a0*/  S2R R4, SR_CTAID.X ;  /* 0x0000000000047919 */ /* 0x000e220000002500 */
[----:B------:R-:W-:Y:S01]  /*03b0*/  NOP ;  /* 0x0000000000007918 */ /* 0x000fe20000000000 */
[----:B------:R-:W-:-:S02]  /*03c0*/  LOP3.LUT R31, R0, 0x7f, RZ, 0xc0, !PT ;  /* 0x0000007f001f7812 */ /* 0x000fc400078ec0ff */
[----:B-----5:R-:W-:Y:S02]  /*03d0*/  ISETP.NE.OR P0, PT, R3, RZ, !P0 ;  /* 0x000000ff0300720c */ /* 0x020fe40004705670 */
[----:B-1----:R-:W-:-:S04]  /*03e0*/  ISETP.NE.AND P3, PT, R2, 0x1, PT ;  /* 0x000000010200780c */ /* 0x002fc80003f65270 */
[----:B------:R-:W-:Y:S02]  /*03f0*/  P2R R3, PR, RZ, 0x8 ;  /* 0x00000008ff037803 */ /* 0x000fe40000000000 */
[----:B------:R-:W-:-:S04]  /*0400*/  LEA.HI R3, R8, R5, RZ, 0x2 ;  /* 0x0000000508037211 */ /* 0x000fc800078f10ff */
[----:B------:R-:W-:Y:S01]  /*0410*/  LOP3.LUT R10, R3, 0xfffffffc, RZ, 0xc0, !PT ;  /* 0xfffffffc030a7812 */ /* 0x000fe200078ec0ff */
[----:B------:R-:W-:Y:S01]  /*0420*/  VOTEU.ALL UP0, P0 ;  /* 0x00000000003f7886 */ /* 0x000fe20000000000 */
[----:B------:R-:W-:Y:S01]  /*0430*/  VOTEU.ALL UP1, P0 ;  /* 0x00000000003f7886 */ /* 0x000fe20000020000 */
[----:B------:R-:W0:Y:S01]  /*0440*/  @P3 LDC R17, c[0x0][0x10] ;  /* 0x00000400ff113b82 */ /* 0x000e220000000800 */
[----:B--2---:R-:W-:Y:S02]  /*0450*/  @P3 IMAD.MOV.U32 R8, RZ, RZ, R6 ;  /* 0x000000ffff083224 */ /* 0x004fe400078e0006 */
[----:B------:R-:W-:Y:S01]  /*0460*/  @!UP0 UMOV UR6, 0x400 ;  /* 0x0000040000068882 */ /* 0x000fe20000000000 */
[----:B------:R-:W-:-:S04]  /*0470*/  @!UP0 UIADD3 UR4, -UR4, 0x100000, URZ ;  /* 0x0010000004048890 */ /* 0x000fc8000fffe13f */
[----:B------:R-:W-:Y:S02]  /*0480*/  @!UP0 USHF.L.U32 UR5, UR4, 0xb, URZ ;  /* 0x0000000b04058899 */ /* 0x000fe4000800063f */
[----:B------:R-:W-:Y:S01]  /*0490*/  @!UP0 USHF.L.U32 UR4, UR4, 0x1, URZ ;  /* 0x0000000104048899 */ /* 0x000fe2000800063f */
[----:B------:R-:W-:Y:S02]  /*04a0*/  IMAD.IADD R3, R5, 0x1, -R10 ;  /* 0x0000000105037824 */ /* 0x000fe400078e0a0a */
[----:B------:R-:W-:Y:S01]  /*04b0*/  @P3 IMAD.MOV.U32 R9, RZ, RZ, RZ ;  /* 0x000000ffff093224 */ /* 0x000fe200078e00ff */
[----:B------:R-:W1:Y:S01]  /*04c0*/  @!UP0 S2UR UR7, SR_CgaCtaId ;  /* 0x00000000000789c3 */ /* 0x000e620000008800 */
[----:B------:R-:W-:Y:S01]  /*04d0*/  IMAD.MOV.U32 R5, RZ, RZ, RZ ;  /* 0x000000ffff057224 */ /* 0x000fe200078e00ff */
[----:B------:R-:W-:-:S06]  /*04e0*/  ISETP.NE.AND P1, PT, R3, 0x3, PT ;  /* 0x000000030300780c */ /* 0x000fcc0003f25270 */
[----:B------:R-:W2:Y:S01]  /*04f0*/  @!P3 LDC R13, c[0x0][0xc] ;  /* 0x00000300ff0dbb82 */ /* 0x000ea20000000800 */
[----:B0-----:R-:W-:Y:S01]  /*0500*/  @P3 IMAD.WIDE.U32 R16, R4, R17, R8 ;  /* 0x0000001104103225 */ /* 0x001fe200078e0008 */
[----:B-1----:R-:W-:Y:S01]  /*0510*/  @!UP0 ULEA UR8, UR7, UR6, 0x18 ;  /* 0x0000000607088291 */ /* 0x002fe2000f8ec03f */
[----:B------:R-:W-:Y:S02]  /*0520*/  VOTEU.ALL UP0, P0 ;  /* 0x00000000003f7886 */ /* 0x000fe40000000000 */
[----:B------:R-:W-:Y:S01]  /*0530*/  ULDC UR6, c[0x0][0xc] ;  /* 0x0000030000067ab9 */ /* 0x000fe20000000800 */
[----:B------:R-:W-:Y:S01]  /*0540*/  ISETP.EQ.OR P0, PT, R3, RZ, !P1 ;  /* 0x000000ff0300720c */ /* 0x000fe20004f02670 */
[----:B------:R-:W-:-:S03]  /*0550*/  ULDC UR7, c[0x0][0x10] ;  /* 0x0000040000077ab9 */ /* 0x000fc60000000800 */
[C---:B------:R-:W-:Y:S01]  /*0560*/  ISETP.EQ.AND P0, PT, R11.reuse, RZ, P0 ;  /* 0x000000ff0b00720c */ /* 0x040fe20000702270 */
[----:B------:R-:W-:Y:S02]  /*0570*/  VIADD R11, R11, 0xffffffff ;  /* 0xffffffff0b0b7836 */ /* 0x000fe40000000000 */
[----:B--2---:R-:W-:Y:S01]  /*0580*/  @!P3 IMAD.WIDE.U32 R8, R13, R6, R4 ;  /* 0x000000060d08b225 */ /* 0x004fe200078e0004 */
[----:B------:R-:W0:Y:S02]  /*0590*/  FENCE.VIEW.ASYNC.S ;  /* 0x00000000000073c6 */ /* 0x000e240000000000 */
[----:B0-----:R-:W3:Y:S01]  /*05a0*/  @!UP0 SYNCS.EXCH.64 URZ, [UR8+0x80], UR4 ;  /* 0x00008004083f85b2 */ /* 0x001ee20008000100 */
[----:B------:R-:W-:Y:S01]  /*05b0*/  SEL R18, RZ, 0x1, !P0 ;  /* 0x00000001ff127807 */ /* 0x000fe20004000000 */
[----:B------:R-:W-:Y:S01]  /*05c0*/  @P3 IMAD.MOV.U32 R13, RZ, RZ, RZ ;  /* 0x000000ffff0d3224 */ /* 0x000fe200078e00ff */
[----:B------:R-:W-:Y:S01]  /*05d0*/  ISETP.GE.U32.AND P1, PT, R11, 0x2, PT ;  /* 0x000000020b00780c */ /* 0x000fe20003f26070 */
[----:B------:R-:W-:-:S02]  /*05e0*/  @!P3 IMAD.MOV.U32 R16, RZ, RZ, R8 ;  /* 0x000000ffff10b224 */ /* 0x000fc400078e0008 */
[----:B------:R-:W-:Y:S01]  /*05f0*/  @P3 IMAD.IADD R17, R17, 0x1, R13 ;  /* 0x0000000111113824 */ /* 0x000fe200078e020d */
[----:B------:R-:W-:Y:S01]  /*0600*/  SEL R18, R18, 0x2, P1 ;  /* 0x0000000212127807 */ /* 0x000fe20000800000 */
[----:B------:R-:W-:Y:S01]  /*0610*/  @!P3 IMAD.MOV.U32 R17, RZ, RZ, R9 ;  /* 0x000000ffff11b224 */ /* 0x000fe200078e0009 */
[----:B------:R0:W3:Y:S01]  /*0620*/  @!UP1 SYNCS.EXCH.64 URZ, [UR8+0x88], UR4 ;  /* 0x00008804083f95b2 */ /* 0x0000e20008000100 */
[----:B------:R-:W-:Y:S01]  /*0630*/  NOP ;  /* 0x0000000000007918 */ /* 0x000fe20000000000 */
[----:B0-----:R-:W-:-:S03]  /*0640*/  UIMAD.WIDE.U32 UR4, UR6, UR7, URZ ;  /* 0x00000007060472a5 */ /* 0x001fc6000f8e003f */
[----:B------:R-:W-:Y:S02]  /*0650*/  ULDC UR6, c[0x0][0x14] ;  /* 0x0000050000067ab9 */ /* 0x000fe40000000800 */
[----:B------:R-:W-:Y:S02]  /*0660*/  UIMAD.WIDE.U32 UR38, UR4, UR6, URZ ;  /* 0x00000006042672a5 */ /* 0x000fe4000f8e003f */
[----:B------:R-:W-:-:S04]  /*0670*/  UIMAD UR42, UR5, UR6, URZ ;  /* 0x00000006052a72a4 */ /* 0x000fc8000f8e023f */
[----:B------:R-:W-:Y:S01]  /*0680*/  UIADD3 UR42, UR39, UR42, URZ ;  /* 0x0000002a272a7290 */ /* 0x000fe2000fffe03f */
[----:B---34-:R-:W-:Y:S06]  /*0690*/  BAR.SYNC.DEFER_BLOCKING 0x0 ;  /* 0x0000000000007b1d */ /* 0x018fec0000010000 */
[----:B------:R-:W-:Y:S05]  /*06a0*/  @!P2 BRA `(.L_x_3) ;  /* 0x000000800028a947 */ /* 0x000fea0003800000 */
[----:B------:R-:W-:-:S13]  /*06b0*/  ISETP.GT.U32.AND P0, PT, R11, 0x1, PT ;  /* 0x000000010b00780c */ /* 0x000fda0003f04070 */
[----:B------:R-:W-:Y:S05]  /*06c0*/  @P0 EXIT ;  /* 0x000000000000094d */ /* 0x000fea0003800000 */
[----:B------:R-:W-:Y:S01]  /*06d0*/  ULDC.64 UR4, c[0x0][0x650] ;  /* 0x0001940000047ab9 */ /* 0x000fe20000000a00 */
[----:B------:R-:W-:Y:S01]  /*06e0*/  PRMT R3, RZ, 0x7610, R3 ;  /* 0x00007610ff037816 */ /* 0x000fe20000000003 */
[----:B------:R-:W-:Y:S01]  /*06f0*/  IMAD.MOV.U32 R89, RZ, RZ, -0x1 ;  /* 0xffffffffff597424 */ /* 0x000fe200078e00ff */
[----:B------:R-:W-:Y:S01]  /*0700*/  ISETP.GE.U32.AND P0, PT, R16, UR4, PT ;  /* 0x0000000410007c0c */ /* 0x000fe2000bf06070 */
[----:B------:R-:W-:Y:S02]  /*0710*/  IMAD.MOV.U32 R92, RZ, RZ, -0x1 ;  /* 0xffffffffff5c7424 */ /* 0x000fe400078e00ff */
[----:B------:R-:W-:Y:S01]  /*0720*/  IMAD.MOV.U32 R88, RZ, RZ, -0x1 ;  /* 0xffffffffff587424 */ /* 0x000fe200078e00ff */
[----:B------:R-:W-:-:S13]  /*0730*/  ISETP.GE.U32.AND.EX P0, PT, R17, UR5, PT, P0 ;  /* 0x0000000511007c0c */ /* 0x000fda000bf06100 */
[----:B------:R-:W-:Y:S05]  /*0740*/  @P0 BRA `(.L_x_4) ;  /* 0x0000000400540947 */ /* 0x000fea0003800000 */
[----:B------:R-:W0:Y:S01]  /*0750*/  LDC.64 R20, c[0x0][0x628] ;  /* 0x00018a00ff147b82 */ /* 0x000e220000000a00 */
[----:B------:R-:W-:Y:S02]  /*0760*/  IMAD.MOV.U32 R8, RZ, RZ, R16 ;  /* 0x000000ffff087224 */ /* 0x000fe400078e0010 */
[----:B------:R-:W-:-:S05]  /*0770*/  IMAD.MOV.U32 R9, RZ, RZ, R17 ;  /* 0x000000ffff097224 */ /* 0x000fca00078e0011 */
[----:B------:R-:W1:Y:S08]  /*0780*/  LDC R14, c[0x0][0x630] ;  /* 0x00018c00ff0e7b82 */ /* 0x000e700000000800 */
[----:B------:R-:W2:Y:S01]  /*0790*/  LDC.64 R22, c[0x0][0x620] ;  /* 0x00018800ff167b82 */ /* 0x000ea20000000a00 */
[----:B0-----:R-:W-:-:S04]  /*07a0*/  ISETP.NE.U32.AND P0, PT, R20, RZ, PT ;  /* 0x000000ff1400720c */ /* 0x001fc80003f05070 */
[----:B------:R-:W-:-:S13]  /*07b0*/  ISETP.NE.AND.EX P0, PT, R21, RZ, PT, P0 ;  /* 0x000000ff1500720c */ /* 0x000fda0003f05300 */
[----:B-12---:R-:W-:Y:S05]  /*07c0*/  @!P0 BRA `(.L_x_5) ;  /* 0x0000000000288947 */ /* 0x006fea0003800000 */
[----:B------:R-:W0:Y:S02]  /*07d0*/  LDC R3, c[0x0][0x634] ;  /* 0x00018d00ff037b82 */ /* 0x000e240000000800 */
[----:B0-----:R-:W-:-:S05]  /*07e0*/  IADD3 R3, P0, R16, R3, RZ ;  /* 0x0000000310037210 */ /* 0x001fca0007f1e0ff */
[----:B------:R-:W-:-:S04]  /*07f0*/  IMAD.X R15, RZ, RZ, R17, P0 ;  /* 0x000000ffff0f7224 */ /* 0x000fc800000e0611 */
[----:B------:R-:W-:-:S04]  /*0800*/  IMAD.WIDE.U32 R8, R15, R20, RZ ;  /* 0x000000140f087225 */ /* 0x000fc800078e00ff */
[----:B------:R-:W-:-:S04]  /*0810*/  IMAD.WIDE.U32 R10, P0, R3, R21, R8 ;  /* 0x00000015030a7225 */ /* 0x000fc80007800008 */
[----:B------:R-:W-:-:S04]  /*0820*/  IMAD.WIDE.U32 R8, R3, R20, RZ ;  /* 0x0000001403087225 */ /* 0x000fc800078e00ff */
[----:B------:R-:W-:Y:S01]  /*0830*/  IMAD.X R13, RZ, RZ, RZ, P0 ;  /* 0x000000ffff0d7224 */ /* 0x000fe200000e06ff */
[----:B------:R-:W-:Y:S01]  /*0840*/  IADD3 RZ, P0, R9, R10, RZ ;  /* 0x0000000a09ff7210 */ /* 0x000fe20007f1e0ff */
[----:B------:R-:W-:-:S04]  /*0850*/  IMAD.MOV.U32 R12, RZ, RZ, R11 ;  /* 0x000000ffff0c7224 */ /* 0x000fc800078e000b */
[----:B------:R-:W-:-:S08]  /*0860*/  IMAD.WIDE.U32.X R8, R15, R21, R12, P0 ;  /* 0x000000150f087225 */ /* 0x000fd000000e040c */
.L_x_5:
[-CC-:B------:R-:W-:Y:S01]  /*0870*/  SHF.R.U64 R88, R8, R14.reuse, R9.reuse ;  /* 0x0000000e08587219 */ /* 0x180fe20000001209 */
[----:B------:R-:W0:Y:S01]  /*0880*/  LDC R12, c[0x0][0x618] ;  /* 0x00018600ff0c7b82 */ /* 0x000e220000000800 */
[----:B------:R-:W-:Y:S01]  /*0890*/  SHF.R.U32.HI R5, RZ, R14, R9 ;  /* 0x0000000eff057219 */ /* 0x000fe20000011609 */
[----:B------:R-:W-:Y:S01]  /*08a0*/  ULDC UR4, c[0x0][0x150] ;  /* 0x0000540000047ab9 */ /* 0x000fe20000000800 */
[----:B------:R-:W-:Y:S02]  /*08b0*/  IADD3 R11, P0, RZ, -R88, RZ ;  /* 0x80000058ff0b7210 */ /* 0x000fe40007f1e0ff */
[----:B------:R-:W-:-:S03]  /*08c0*/  I2FP.F32.U32 R3, R4 ;  /* 0x0000000400037245 */ /* 0x000fc60000201000 */
[----:B------:R-:W1:Y:S01]  /*08d0*/  LDC.64 R24, c[0x0][0x640] ;  /* 0x00019000ff187b82 */ /* 0x000e620000000a00 */
[----:B------:R-:W-:Y:S02]  /*08e0*/  IMAD.X R13, RZ, RZ, ~R5, P0 ;  /* 0x000000ffff0d7224 */ /* 0x000fe400000e0e05 */
[----:B------:R-:W-:Y:S01]  /*08f0*/  FMUL R3, R3, UR4 ;  /* 0x0000000403037c20 */ /* 0x000fe20008400000 */
[----:B------:R-:W-:Y:S01]  /*0900*/  IMAD.WIDE.U32 R8, R11, R22, R16 ;  /* 0x000000160b087225 */ /* 0x000fe200078e0010 */
[----:B------:R-:W-:-:S03]  /*0910*/  ULDC UR4, c[0x0][0x154] ;  /* 0x0000550000047ab9 */ /* 0x000fc60000000800 */
[----:B------:R-:W-:Y:S01]  /*0920*/  IMAD R10, R13, R22, RZ ;  /* 0x000000160d0a7224 */ /* 0x000fe200078e02ff */
[----:B------:R-:W2:Y:S01]  /*0930*/  LDC R5, c[0x0][0x144] ;  /* 0x00005100ff057b82 */ /* 0x000ea20000000800 */
[----:B------:R-:W3:Y:S02]  /*0940*/  F2I.U32.TRUNC.NTZ R3, R3 ;  /* 0x0000000300037305 */ /* 0x000ee4000020f000 */
[----:B------:R-:W-:-:S04]  /*0950*/  IMAD R11, R11, R23, R10 ;  /* 0x000000170b0b7224 */ /* 0x000fc800078e020a */
[----:B------:R-:W-:Y:S01]  /*0960*/  IMAD.IADD R9, R9, 0x1, R11 ;  /* 0x0000000109097824 */ /* 0x000fe200078e020b */
[----:B------:R-:W4:Y:S01]  /*0970*/  LDC R14, c[0x0][0x608] ;  /* 0x00018200ff0e7b82 */ /* 0x000f220000000800 */
[----:B------:R-:W-:-:S03]  /*0980*/  IMAD.MOV.U32 R11, RZ, RZ, -0x1 ;  /* 0xffffffffff0b7424 */ /* 0x000fc600078e00ff */
[----:B0-----:R-:W-:Y:S02]  /*0990*/  SHF.R.U64 R20, R8, R12, R9 ;  /* 0x0000000c08147219 */ /* 0x001fe40000001209 */
[----:B------:R-:W-:Y:S02]  /*09a0*/  I2FP.F32.U32 R8, R6 ;  /* 0x0000000600087245 */ /* 0x000fe40000201000 */
[----:B------:R-:W0:Y:S01]  /*09b0*/  LDC R22, c[0x0][0x658] ;  /* 0x00019600ff167b82 */ /* 0x000e220000000800 */
[----:B-1----:R-:W-:Y:S01]  /*09c0*/  ISETP.NE.U32.AND P0, PT, R24, RZ, PT ;  /* 0x000000ff1800720c */ /* 0x002fe20003f05070 */
[----:B---3--:R-:W-:Y:S01]  /*09d0*/  IMAD.MOV R10, RZ, RZ, -R3 ;  /* 0x000000ffff0a7224 */ /* 0x008fe200078e0a03 */
[----:B------:R-:W-:Y:S01]  /*09e0*/  SHF.R.U32.HI R9, RZ, R12, R9 ;  /* 0x0000000cff097219 */ /* 0x000fe20000011609 */
[----:B------:R-:W-:Y:S01]  /*09f0*/  FMUL R8, R8, UR4 ;  /* 0x0000000408087c20 */ /* 0x000fe20008400000 */
[----:B------:R-:W-:-:S03]  /*0a00*/  ISETP.NE.AND.EX P0, PT, R25, RZ, PT, P0 ;  /* 0x000000ff1900720c */ /* 0x000fc60003f05300 */
[----:B------:R-:W1:Y:S01]  /*0a10*/  LDC R15, c[0x0][0x148] ;  /* 0x00005200ff0f7b82 */ /* 0x000e620000000800 */
[----:B--2---:R-:W-:-:S07]  /*0a20*/  IMAD R3, R5, R10, R4 ;  /* 0x0000000a05037224 */ /* 0x004fce00078e0204 */
[----:B------:R-:W2:Y:S01]  /*0a30*/  LDC R21, c[0x0][0x600] ;  /* 0x00018000ff157b82 */ /* 0x000ea20000000800 */
[-CC-:B----4-:R-:W-:Y:S02]  /*0a40*/  SHF.R.U64 R26, R20, R14.reuse, R9.reuse ;  /* 0x0000000e141a7219 */ /* 0x190fe40000001209 */
[----:B------:R-:W-:Y:S01]  /*0a50*/  SHF.R.U32.HI R5, RZ, R14, R9 ;  /* 0x0000000eff057219 */ /* 0x000fe20000011609 */
[----:B------:R-:W-:Y:S01]  /*0a60*/  IMAD.MOV.U32 R9, RZ, RZ, 0x1 ;  /* 0x00000001ff097424 */ /* 0x000fe200078e00ff */
[----:B------:R3:W4:Y:S03]  /*0a70*/  F2I.U32.TRUNC.NTZ R14, R8 ;  /* 0x00000008000e7305 */ /* 0x000726000020f000 */
[----:B------:R-:W1:Y:S01]  /*0a80*/  LDC R23, c[0x0][0x648] ;  /* 0x00019200ff177b82 */ /* 0x000e620000000800 */
[-C--:B0-----:R-:W-:Y:S02]  /*0a90*/  SHF.L.U32 R4, R11, R22.reuse, RZ ;  /* 0x000000160b047219 */ /* 0x081fe400000006ff */
[----:B------:R-:W-:-:S02]  /*0aa0*/  SHF.R.U64 R28, R26, R22, R5 ;  /* 0x000000161a1c7219 */ /* 0x000fc40000001205 */
[----:B------:R-:W-:Y:S02]  /*0ab0*/  LOP3.LUT R13, RZ, R4, RZ, 0x33, !PT ;  /* 0x00000004ff0d7212 */ /* 0x000fe400078e33ff */
[-C--:B------:R-:W-:Y:S01]  /*0ac0*/  SHF.R.U32.HI R5, RZ, R22.reuse, R5 ;  /* 0x00000016ff057219 */ /* 0x080fe20000011605 */
[----:B------:R-:W0:Y:S01]  /*0ad0*/  LDC R27, c[0x0][0x638] ;  /* 0x00018e00ff1b7b82 */ /* 0x000e220000000800 */
[----:B------:R-:W-:Y:S01]  /*0ae0*/  SHF.L.U32 R12, R9, R22, RZ ;  /* 0x00000016090c7219 */ /* 0x000fe200000006ff */
[----:B------:R-:W-:-:S06]  /*0af0*/  IMAD.MOV.U32 R4, RZ, RZ, R28 ;  /* 0x000000ffff047224 */ /* 0x000fcc00078e001c */
[----:B------:R-:W0:Y:S01]  /*0b00*/  LDC R89, c[0x0][0x610] ;  /* 0x00018400ff597b82 */ /* 0x000e220000000800 */
[----:B---34-:R-:W-:Y:S05]  /*0b10*/  @!P0 BRA `(.L_x_6) ;  /* 0x0000000000288947 */ /* 0x018fea0003800000 */
[----:B------:R-:W3:Y:S02]  /*0b20*/  LDC R11, c[0x0][0x64c] ;  /* 0x00019300ff0b7b82 */ /* 0x000ee40000000800 */
[----:B---3--:R-:W-:-:S05]  /*0b30*/  IADD3 R11, P0, R28, R11, RZ ;  /* 0x0000000b1c0b7210 */ /* 0x008fca0007f1e0ff */
        /* <DEDUP_REMOVED lines=8> */
.L_x_6:
[----:B-1----:R-:W-:Y:S01]  /*0bc0*/  SHF.R.U64 R4, R4, R23, R5 ;  /* 0x0000001704047219 */ /* 0x002fe20000001205 */
[----:B--2---:R-:W-:Y:S01]  /*0bd0*/  VIADD R5, R21, 0xffffffff ;  /* 0xffffffff15057836 */ /* 0x004fe20000000000 */
[----:B------:R-:W-:Y:S01]  /*0be0*/  LOP3.LUT R13, R26, R13, RZ, 0xc0, !PT ;  /* 0x0000000d1a0d7212 */ /* 0x000fe200078ec0ff */
[----:B------:R-:W-:Y:S02]  /*0bf0*/  IMAD.MOV R14, RZ, RZ, -R14 ;  /* 0x000000ffff0e7224 */ /* 0x000fe400078e0a0e */
[----:B------:R-:W-:Y:S01]  /*0c00*/  IMAD.MOV R8, RZ, RZ, -R4 ;  /* 0x000000ffff087224 */ /* 0x000fe200078e0a04 */
[----:B------:R-:W-:Y:S01]  /*0c10*/  LOP3.LUT R5, R20, R5, RZ, 0xc0, !PT ;  /* 0x0000000514057212 */ /* 0x000fe200078ec0ff */
[----:B------:R-:W-:Y:S02]  /*0c20*/  IMAD R12, R12, R4, R13 ;  /* 0x000000040c0c7224 */ /* 0x000fe400078e020d */
[----:B------:R-:W-:Y:S02]  /*0c30*/  @P3 IMAD R3, R15, R14, R6 ;  /* 0x0000000e0f033224 */ /* 0x000fe400078e0206 */
[----:B0-----:R-:W-:-:S02]  /*0c40*/  IMAD R4, R8, R27, R28 ;  /* 0x0000001b08047224 */ /* 0x001fc400078e021c */
[----:B------:R-:W-:Y:S02]  /*0c50*/  IMAD R89, R12, R89, R3 ;  /* 0x000000590c597224 */ /* 0x000fe400078e0203 */
[----:B------:R-:W-:Y:S02]  /*0c60*/  IMAD R4, R4, R21, R5 ;  /* 0x0000001504047224 */ /* 0x000fe400078e0205 */
[----:B------:R-:W-:-:S03]  /*0c70*/  IMAD.MOV.U32 R3, RZ, RZ, 0x1 ;  /* 0x00000001ff037424 */ /* 0x000fc600078e00ff */
[----:B------:R-:W-:Y:S02]  /*0c80*/  SEL R92, R4, R89, !P3 ;  /* 0x00000059045c7207 */ /* 0x000fe40005800000 */
[----:B------:R-:W-:-:S07]  /*0c90*/  SEL R89, R89, R4, !P3 ;  /* 0x0000000459597207 */ /* 0x000fce0005800000 */
.L_x_4:
[----:B------:R-:W-:-:S08]  /*0ca0*/  NOP ;  /* 0x0000000000007918 */ /* 0x000fd00000000000 */
[----:B------:R-:W0:Y:S02]  /*0cb0*/  USETMAXREG.TRY_ALLOC.CTAPOOL UP0, 0xe8 ;  /* 0x000000e8000079c8 */ /* 0x000e240008000600 */
[----:B0-----:R-:W-:-:S13]  /*0cc0*/  PLOP3.LUT P0, PT, PT, PT, UP0, 0x80, 0x0 ;  /* 0x000000000000781c */ /* 0x001fda0003f0f008 */
[----:B------:R-:W-:Y:S05]  /*0cd0*/  @!P0 BRA `(.L_x_4) ;  /* 0xfffffffc00f08947 */ /* 0x000fea000383ffff */
[----:B------:R-:W-:Y:S01]  /*0ce0*/  ULDC.64 UR4, c[0x0][0x598] ;  /* 0x0001660000047ab9 */ /* 0x000fe20000000a00 */
[----:B------:R-:W-:Y:S01]  /*0cf0*/  ULDC.64 UR36, c[0x0][0x208] ;  /* 0x0000820000247ab9 */ /* 0x000fe20000000a00 */
[----:B------:R-:W-:-:S04]  /*0d00*/  ISETP.NE.U32.AND P0, PT, RZ, UR4, PT ;  /* 0x00000004ff007c0c */ /* 0x000fc8000bf05070 */
[----:B------:R-:W-:-:S13]  /*0d10*/  ISETP.NE.AND.EX P0, PT, RZ, UR5, PT, P0 ;  /* 0x00000005ff007c0c */ /* 0x000fda000bf05300 */
[----:B------:R-:W-:Y:S05]  /*0d20*/  @!P0 BRA `(.L_x_7) ;  /* 0x00000000001c8947 */ /* 0x000fea0003800000 */
[----:B------:R-:W0:Y:S02]  /*0d30*/  LDC.64 R4, c[0x0][0x598] ;  /* 0x00016600ff047b82 */ /* 0x000e240000000a00 */
[----:B0-----:R-:W2:Y:S02]  /*0d40*/  LDG.E.64 R4, desc[UR36][R4.64] ;  /* 0x0000002404047981 */ /* 0x001ea4000c1e1b00 */
[----:B--2---:R-:W-:-:S04]  /*0d50*/  ISETP.NE.U32.AND P0, PT, R4, RZ, PT ;  /* 0x000000ff0400720c */ /* 0x004fc80003f05070 */
[----:B------:R-:W-:-:S13]  /*0d60*/  ISETP.NE.AND.EX P0, PT, R5, RZ, PT, P0 ;  /* 0x000000ff0500720c */ /* 0x000fda0003f05300 */
[----:B------:R-:W-:Y:S05]  /*0d70*/  @!P0 BRA `(.L_x_7) ;  /* 0x0000000000088947 */ /* 0x000fea0003800000 */
[----:B------:R0:W5:Y:S01]  /*0d80*/  LD.E R93, desc[UR36][R4.64] ;  /* 0x00000024045d7980 */ /* 0x000162000c101900 */
[----:B------:R-:W-:Y:S05]  /*0d90*/  BRA `(.L_x_8) ;  /* 0x0000000000247947 */ /* 0x000fea0003800000 */
.L_x_7:
[----:B------:R-:W-:Y:S02]  /*0da0*/  ULDC.64 UR4, c[0x0][0x588] ;  /* 0x0001620000047ab9 */ /* 0x000fe40000000a00 */
[----:B------:R-:W-:-:S04]  /*0db0*/  ISETP.NE.U32.AND P0, PT, RZ, UR4, PT ;  /* 0x00000004ff007c0c */ /* 0x000fc8000bf05070 */
[----:B------:R-:W-:-:S13]  /*0dc0*/  ISETP.NE.AND.EX P0, PT, RZ, UR5, PT, P0 ;  /* 0x00000005ff007c0c */ /* 0x000fda000bf05300 */
[----:B------:R-:W-:Y:S05]  /*0dd0*/  @!P0 BRA `(.L_x_9) ;  /* 0x00000000000c8947 */ /* 0x000fea0003800000 */
[----:B------:R-:W0:Y:S02]  /*0de0*/  LDC.64 R4, c[0x0][0x588] ;  /* 0x00016200ff047b82 */ /* 0x000e240000000a00 */
[----:B0-----:R1:W5:Y:S01]  /*0df0*/  LDG.E R93, desc[UR36][R4.64] ;  /* 0x00000024045d7981 */ /* 0x001362000c1e1900 */
[----:B------:R-:W-:Y:S05]  /*0e00*/  BRA `(.L_x_8) ;  /* 0x0000000000087947 */ /* 0x000fea0003800000 */
.L_x_9:
[----:B------:R-:W-:Y:S02]  /*0e10*/  ULDC UR4, c[0x0][0x580] ;  /* 0x0001600000047ab9 */ /* 0x000fe40000000800 */
[----:B------:R-:W-:-:S07]  /*0e20*/  IMAD.U32 R93, RZ, RZ, UR4 ;  /* 0x00000004ff5d7e24 */ /* 0x000fce000f8e00ff */
.L_x_8:
[----:B------:R-:W-:Y:S02]  /*0e30*/  ULDC.64 UR4, c[0x0][0x5a0] ;  /* 0x0001680000047ab9 */ /* 0x000fe40000000a00 */
[----:B------:R-:W-:-:S04]  /*0e40*/  ISETP.NE.U32.AND P0, PT, RZ, UR4, PT ;  /* 0x00000004ff007c0c */ /* 0x000fc8000bf05070 */
[----:B------:R-:W-:-:S13]  /*0e50*/  ISETP.NE.AND.EX P0, PT, RZ, UR5, PT, P0 ;  /* 0x00000005ff007c0c */ /* 0x000fda000bf05300 */
[----:B------:R-:W-:Y:S05]  /*0e60*/  @!P0 BRA `(.L_x_10) ;  /* 0x00000000001c8947 */ /* 0x000fea0003800000 */
[----:B01----:R-:W0:Y:S02]  /*0e70*/  LDC.64 R4, c[0x0][0x5a0] ;  /* 0x00016800ff047b82 */ /* 0x003e240000000a00 */
[----:B0-----:R-:W2:Y:S02]  /*0e80*/  LDG.E.64 R4, desc[UR36][R4.64] ;  /* 0x0000002404047981 */ /* 0x001ea4000c1e1b00 */
[----:B--2---:R-:W-:-:S04]  /*0e90*/  ISETP.NE.U32.AND P0, PT, R4, RZ, PT ;  /* 0x000000ff0400720c */ /* 0x004fc80003f05070 */
[----:B------:R-:W-:-:S13]  /*0ea0*/  ISETP.NE.AND.EX P0, PT, R5, RZ, PT, P0 ;  /* 0x000000ff0500720c */ /* 0x000fda0003f05300 */
[----:B------:R-:W-:Y:S05]  /*0eb0*/  @!P0 BRA `(.L_x_10) ;  /* 0x0000000000088947 */ /* 0x000fea0003800000 */
[----:B------:R0:W5:Y:S01]  /*0ec0*/  LD.E R94, desc[UR36][R4.64] ;  /* 0x00000024045e7980 */ /* 0x000162000c101900 */
[----:B------:R-:W-:Y:S05]  /*0ed0*/  BRA `(.L_x_11) ;  /* 0x0000000000247947 */ /* 0x000fea0003800000 */
.L_x_10:
[----:B------:R-:W-:Y:S02]  /*0ee0*/  ULDC.64 UR4, c[0x0][0x590] ;  /* 0x0001640000047ab9 */ /* 0x000fe40000000a00 */
[----:B------:R-:W-:-:S04]  /*0ef0*/  ISETP.NE.U32.AND P0, PT, RZ, UR4, PT ;  /* 0x00000004ff007c0c */ /* 0x000fc8000bf05070 */
[----:B------:R-:W-:-:S13]  /*0f00*/  ISETP.NE.AND.EX P0, PT, RZ, UR5, PT, P0 ;  /* 0x00000005ff007c0c */ /* 0x000fda000bf05300 */
[----:B------:R-:W-:Y:S05]  /*0f10*/  @!P0 BRA `(.L_x_12) ;  /* 0x00000000000c8947 */ /* 0x000fea0003800000 */
[----:B------:R-:W2:Y:S02]  /*0f20*/  LDC.64 R94, c[0x0][0x590] ;  /* 0x00016400ff5e7b82 */ /* 0x000ea40000000a00 */
[----:B--2---:R2:W5:Y:S01]  /*0f30*/  LDG.E R94, desc[UR36][R94.64] ;  /* 0x000000245e5e7981 */ /* 0x004562000c1e1900 */
[----:B------:R-:W-:Y:S05]  /*0f40*/  BRA `(.L_x_11) ;  /* 0x0000000000087947 */ /* 0x000fea0003800000 */
.L_x_12:
[----:B------:R-:W-:Y:S02]  /*0f50*/  ULDC UR4, c[0x0][0x584] ;  /* 0x0001610000047ab9 */ /* 0x000fe40000000800 */
[----:B------:R-:W-:-:S07]  /*0f60*/  IMAD.U32 R94, RZ, RZ, UR4 ;  /* 0x00000004ff5e7e24 */ /* 0x000fce000f8e00ff */
.L_x_11:
[----:B------:R-:W-:-:S13]  /*0f70*/  LOP3.LUT P0, RZ, R3, 0xff, RZ, 0xc0, !PT ;  /* 0x000000ff03ff7812 */ /* 0x000fda000780c0ff */
[----:B------:R-:W-:Y:S05]  /*0f80*/  @!P0 EXIT ;  /* 0x000000000000894d */ /* 0x000fea0003800000 */
[C---:B------:R-:W-:Y:S01]  /*0f90*/  LOP3.LUT R3, R0.reuse, 0x2, RZ, 0xc0, !PT ;  /* 0x0000000200037812 */ /* 0x040fe200078ec0ff */
[----:B------:R-:W3:Y:S01]  /*0fa0*/  LDC R97, c[0x0][0x658] ;  /* 0x00019600ff617b82 */ /* 0x000ee20000000800 */
[C---:B------:R-:W-:Y:S01]  /*0fb0*/  LOP3.LUT R19, R0.reuse, 0xff, RZ, 0xc0, !PT ;  /* 0x000000ff00137812 */ /* 0x040fe200078ec0ff */
[----:B------:R-:W-:Y:S01]  /*0fc0*/  ULDC.64 UR4, c[0x0][0x288] ;  /* 0x0000a20000047ab9 */ /* 0x000fe20000000a00 */
[----:B------:R-:W-:Y:S01]  /*0fd0*/  LOP3.LUT R7, R7, 0x1, RZ, 0xc0, !PT ;  /* 0x0000000107077812 */ /* 0x000fe200078ec0ff */
[----:B01----:R-:W-:Y:S01]  /*0fe0*/  IMAD.SHL.U32 R5, R3, 0x200, RZ ;  /* 0x0000020003057824 */ /* 0x003fe200078e00ff */
[----:B------:R-:W-:Y:S01]  /*0ff0*/  SHF.R.U32.HI R4, RZ, 0x2, R0 ;  /* 0x00000002ff047819 */ /* 0x000fe20000011600 */
[----:B------:R-:W-:Y:S01]  /*1000*/  IMAD.U32 R6, RZ, RZ, UR4 ;  /* 0x00000004ff067e24 */ /* 0x000fe2000f8e00ff */
[----:B------:R-:W-:Y:S01]  /*1010*/  SHF.R.U32.HI R31, RZ, 0x1, R31 ;  /* 0x00000001ff1f7819 */ /* 0x000fe2000001161f */
[----:B------:R-:W0:Y:S01]  /*1020*/  LDC R105, c[0x0][0x600] ;  /* 0x00018000ff697b82 */ /* 0x000e220000000800 */
[----:B------:R-:W-:Y:S01]  /*1030*/  SHF.R.U32.HI R3, RZ, 0x1, R19 ;  /* 0x00000001ff037819 */ /* 0x000fe20000011613 */
[----:B------:R-:W-:Y:S01]  /*1040*/  IMAD.SHL.U32 R9, R7, 0x40, RZ ;  /* 0x0000004007097824 */ /* 0x000fe200078e00ff */
[----:B--2---:R-:W-:Y:S01]  /*1050*/  LOP3.LUT R95, R0, 0x3, RZ, 0xc0, !PT ;  /* 0x00000003005f7812 */ /* 0x004fe200078ec0ff */
[----:B------:R-:W-:Y:S01]  /*1060*/  UIADD3 UR4, UR5, 0x7f, URZ ;  /* 0x0000007f05047890 */ /* 0x000fe2000fffe03f */
[----:B------:R-:W-:Y:S01]  /*1070*/  LOP3.LUT R4, R4, 0x7, RZ, 0xc0, !PT ;  /* 0x0000000704047812 */ /* 0x000fe200078ec0ff */
[C---:B------:R-:W-:Y:S01]  /*1080*/  IMAD R3, R0.reuse, 0x200, R3 ;  /* 0x0000020000037824 */ /* 0x040fe200078e0203 */
[----:B------:R-:W-:Y:S01]  /*1090*/  LOP3.LUT R31, R31, 0x30, RZ, 0xc0, !PT ;  /* 0x000000301f1f7812 */ /* 0x000fe200078ec0ff */
[----:B------:R-:W-:Y:S01]  /*10a0*/  IMAD R95, R95, -0x2, R6 ;  /* 0xfffffffe5f5f7824 */ /* 0x000fe200078e0206 */
[--C-:B------:R-:W-:Y:S01]  /*10b0*/  LOP3.LUT R96, R5, 0xfffffe00, R4.reuse, 0xe2, !PT ;  /* 0xfffffe0005607812 */ /* 0x100fe200078ee204 */
[----:B------:R-:W-:Y:S01]  /*10c0*/  USHF.R.S32.HI UR5, URZ, 0x1f, UR4 ;  /* 0x0000001f3f057899 */ /* 0x000fe20008011404 */
[--C-:B------:R-:W-:Y:S01]  /*10d0*/  LOP3.LUT R90, R9, 0x40, R4.reuse, 0xe2, !PT ;  /* 0x00000040095a7812 */ /* 0x100fe200078ee204 */
[----:B------:R-:W-:Y:S01]  /*10e0*/  IMAD.MOV.U32 R8, RZ, RZ, 0x1 ;  /* 0x00000001ff087424 */ /* 0x000fe200078e00ff */
[----:B------:R-:W-:Y:S01]  /*10f0*/  IADD3 R6, RZ, -R31, -R4 ;  /* 0x8000001fff067210 */ /* 0x000fe20007ffe804 */
[C---:B------:R-:W-:Y:S01]  /*1100*/  IMAD.SHL.U32 R4, R0.reuse, 0x40, RZ ;  /* 0x0000004000047824 */ /* 0x040fe200078e00ff */
[----:B------:R-:W-:Y:S01]  /*1110*/  LOP3.LUT R3, R3, 0x270, RZ, 0xc0, !PT ;  /* 0x0000027003037812 */ /* 0x000fe200078ec0ff */
[----:B------:R-:W-:Y:S01]  /*1120*/  ULEA.HI UR5, UR5, UR4, URZ, 0x7 ;  /* 0x0000000405057291 */ /* 0x000fe2000f8f383f */
[----:B------:R-:W-:Y:S01]  /*1130*/  R2P PR, R0, 0x60 ;  /* 0x0000006000007804 */ /* 0x000fe20000000000 */
[----:B------:R-:W-:Y:S01]  /*1140*/  IMAD.MOV.U32 R99, RZ, RZ, 0x90 ;  /* 0x00000090ff637424 */ /* 0x000fe200078e00ff */
[----:B------:R-:W-:Y:S01]  /*1150*/  LOP3.LUT R3, R3, 0x40, R4, 0x78, !PT ;  /* 0x0000004003037812 */ /* 0x000fe200078e7804 */
[----:B------:R-:W-:Y:S01]  /*1160*/  IMAD.MOV.U32 R4, RZ, RZ, -0x1 ;  /* 0xffffffffff047424 */ /* 0x000fe200078e00ff */
[----:B------:R-:W-:Y:S01]  /*1170*/  ULDC UR4, c[0x0][0x284] ;  /* 0x0000a10000047ab9 */ /* 0x000fe20000000800 */
[----:B------:R-:W-:Y:S01]  /*1180*/  IMAD.MOV.U32 R104, RZ, RZ, 0x120 ;  /* 0x00000120ff687424 */ /* 0x000fe200078e00ff */
[----:B------:R-:W-:Y:S01]  /*1190*/  USHF.R.S32.HI UR43, URZ, 0x7, UR5 ;  /* 0x000000073f2b7899 */ /* 0x000fe20008011405 */
[----:B------:R-:W-:Y:S01]  /*11a0*/  IMAD R6, R7, -0x40, R6 ;  /* 0xffffffc007067824 */ /* 0x000fe200078e0206 */
[----:B---3--:R-:W-:Y:S01]  /*11b0*/  SHF.L.U32 R4, R4, R97, RZ ;  /* 0x0000006104047219 */ /* 0x008fe200000006ff */
[----:B------:R-:W-:Y:S01]  /*11c0*/  IMAD.SHL.U32 R98, R0, 0x2, RZ ;  /* 0x0000000200627824 */ /* 0x000fe200078e00ff */
[----:B------:R-:W-:Y:S01]  /*11d0*/  LOP3.LUT R90, R90, R31, RZ, 0xfc, !PT ;  /* 0x0000001f5a5a7212 */ /* 0x000fe200078efcff */
[----:B0-----:R-:W-:Y:S01]  /*11e0*/  VIADD R105, R105, 0xffffffff ;  /* 0xffffffff69697836 */ /* 0x001fe20000000000 */
[----:B------:R-:W-:Y:S01]  /*11f0*/  LOP3.LUT R96, R96, R3, RZ, 0xfc, !PT ;  /* 0x0000000360607212 */ /* 0x000fe200078efcff */
[----:B------:R-:W-:Y:S01]  /*1200*/  VIADD R107, R6, UR4 ;  /* 0x00000004066b7c36 */ /* 0x000fe20008000000 */
[----:B------:R-:W-:Y:S01]  /*1210*/  SHF.L.U32 R97, R8, R97, RZ ;  /* 0x0000006108617219 */ /* 0x000fe200000006ff */
[----:B------:R-:W-:Y:S01]  /*1220*/  IMAD.MOV.U32 R91, RZ, RZ, RZ ;  /* 0x000000ffff5b7224 */ /* 0x000fe200078e00ff */
[----:B------:R-:W-:Y:S01]  /*1230*/  SHF.R.U32.HI R19, RZ, 0x7, R19 ;  /* 0x00000007ff137819 */ /* 0x000fe20000011613 */
[----:B------:R-:W-:Y:S01]  /*1240*/  UIADD3 UR44, UR43, -0x1, URZ ;  /* 0xffffffff2b2c7890 */ /* 0x000fe2000fffe03f */
[----:B------:R-:W-:Y:S01]  /*1250*/  SEL R99, R99, 0x70, !P5 ;  /* 0x0000007063637807 */ /* 0x000fe20006800000 */
[----:B------:R-:W-:Y:S01]  /*1260*/  UMOV UR40, URZ ;  /* 0x0000003f00287c82 */ /* 0x000fe20008000000 */
[----:B------:R-:W-:Y:S01]  /*1270*/  SEL R104, R104, 0xe0, !P6 ;  /* 0x000000e068687807 */ /* 0x000fe20007000000 */
[----:B------:R-:W-:Y:S01]  /*1280*/  UMOV UR41, URZ ;  /* 0x0000003f00297c82 */ /* 0x000fe20008000000 */
[----:B------:R-:W-:-:S07]  /*1290*/  LOP3.LUT R106, RZ, R4, RZ, 0x33, !PT ;  /* 0x00000004ff6a7212 */ /* 0x000fce00078e33ff */
.L_x_173:
[----:B------:R-:W0:Y:S01]  /*12a0*/  S2R R3, SR_CgaCtaId ;  /* 0x0000000000037919 */ /* 0x000e220000008800 */
[----:B------:R-:W-:-:S04]  /*12b0*/  MOV R0, 0x400 ;  /* 0x0000040000007802 */ /* 0x000fc80000000f00 */
[----:B0-----:R-:W-:-:S05]  /*12c0*/  LEA R0, R3, R0, 0x18 ;  /* 0x0000000003007211 */ /* 0x001fca00078ec0ff */
[----:B------:R-:W-:-:S05]  /*12d0*/  VIADD R0, R0, 0x800 ;  /* 0x0000080000007836 */ /* 0x000fca0000000000 */
[----:B------:R-:W-:-:S13]  /*12e0*/  LOP3.LUT P0, RZ, R0, 0x3ff, RZ, 0xc0, !PT ;  /* 0x000003ff00ff7812 */ /* 0x000fda000780c0ff */
[----:B-1-34-:R-:W-:Y:S05]  /*12f0*/  @!P0 BRA `(.L_x_13) ;  /* 0x0000000000408947 */ /* 0x01afea0003800000 */
[----:B------:R-:W-:Y:S01]  /*1300*/  MOV R0, 0x0 ;  /* 0x0000000000007802 */ /* 0x000fe20000000f00 */
[----:B------:R-:W-:Y:S01]  /*1310*/  ULDC.64 UR4, c[0x4][0x70] ;  /* 0x01001c0000047ab9 */ /* 0x000fe20000000a00 */
[----:B------:R-:W-:Y:S01]  /*1320*/  ULDC.64 UR6, c[0x4][0x8] ;  /* 0x0100020000067ab9 */ /* 0x000fe20000000a00 */
[----:B------:R-:W-:Y:S01]  /*1330*/  IMAD.U32 R4, RZ, RZ, UR4 ;  /* 0x00000004ff047e24 */ /* 0x000fe2000f8e00ff */
[----:B------:R0:W1:Y:S01]  /*1340*/  LDC.64 R14, c[0x4][R0] ;  /* 0x01000000000e7b82 */ /* 0x0000620000000a00 */
[----:B------:R-:W-:Y:S01]  /*1350*/  IMAD.U32 R5, RZ, RZ, UR5 ;  /* 0x00000005ff057e24 */ /* 0x000fe2000f8e00ff */
[----:B------:R-:W-:Y:S01]  /*1360*/  ULDC.64 UR4, c[0x4][0x78] ;  /* 0x01001e0000047ab9 */ /* 0x000fe20000000a00 */
[----:B------:R-:W-:Y:S02]  /*1370*/  IMAD.U32 R10, RZ, RZ, UR6 ;  /* 0x00000006ff0a7e24 */ /* 0x000fe4000f8e00ff */
[----:B------:R-:W-:Y:S02]  /*1380*/  IMAD.U32 R6, RZ, RZ, UR4 ;  /* 0x00000004ff067e24 */ /* 0x000fe4000f8e00ff */
[----:B------:R-:W-:-:S02]  /*1390*/  IMAD.U32 R7, RZ, RZ, UR5 ;  /* 0x00000005ff077e24 */ /* 0x000fc4000f8e00ff */
[----:B------:R-:W-:Y:S02]  /*13a0*/  IMAD.U32 R11, RZ, RZ, UR7 ;  /* 0x00000007ff0b7e24 */ /* 0x000fe4000f8e00ff */
[----:B------:R-:W-:Y:S02]  /*13b0*/  IMAD.MOV.U32 R8, RZ, RZ, 0x70 ;  /* 0x00000070ff087424 */ /* 0x000fe400078e00ff */
[----:B------:R-:W-:Y:S02]  /*13c0*/  IMAD.MOV.U32 R12, RZ, RZ, 0x1 ;  /* 0x00000001ff0c7424 */ /* 0x000fe400078e00ff */
[----:B0-----:R-:W-:-:S07]  /*13d0*/  IMAD.MOV.U32 R13, RZ, RZ, RZ ;  /* 0x000000ffff0d7224 */ /* 0x001fce00078e00ff */
[----:B------:R-:W-:-:S07]  /*13e0*/  LEPC R20, `(.L_x_13) ;  /* 0x000000001014794e */ /* 0x000fce0000000000 */
[----:B-1---5:R-:W-:Y:S05]  /*13f0*/  CALL.ABS.NOINC R14 ;  /* 0x000000000e007343 */ /* 0x022fea0003c00000 */
.L_x_13:
[----:B------:R-:W0:Y:S01]  /*1400*/  S2R R3, SR_CgaCtaId ;  /* 0x0000000000037919 */ /* 0x000e220000008800 */
[----:B------:R-:W-:-:S04]  /*1410*/  MOV R0, 0x400 ;  /* 0x0000040000007802 */ /* 0x000fc80000000f00 */
[----:B0-----:R-:W-:-:S05]  /*1420*/  LEA R0, R3, R0, 0x18 ;  /* 0x0000000003007211 */ /* 0x001fca00078ec0ff */
[----:B------:R-:W-:-:S05]  /*1430*/  VIADD R24, R0, 0x1c800 ;  /* 0x0001c80000187836 */ /* 0x000fca0000000000 */
[----:B------:R-:W-:-:S13]  /*1440*/  LOP3.LUT P0, RZ, R24, 0x3ff, RZ, 0xc0, !PT ;  /* 0x000003ff18ff7812 */ /* 0x000fda000780c0ff */
[----:B------:R-:W-:Y:S05]  /*1450*/  @!P0 BRA `(.L_x_14) ;  /* 0x00000000007c8947 */ /* 0x000fea0003800000 */
        /* <DEDUP_REMOVED lines=16> */
.L_x_15:
[----:B------:R-:W0:Y:S01]  /*1560*/  LDC.64 R22, c[0x4][R22] ;  /* 0x0100000016167b82 */ /* 0x000e220000000a00 */
[----:B------:R-:W-:Y:S01]  /*1570*/  ULDC.64 UR4, c[0x4][0x70] ;  /* 0x01001c0000047ab9 */ /* 0x000fe20000000a00 */
[----:B------:R-:W-:Y:S01]  /*1580*/  ULDC.64 UR6, c[0x4][0x10] ;  /* 0x0100040000067ab9 */ /* 0x000fe20000000a00 */
[----:B------:R-:W-:Y:S02]  /*1590*/  IMAD.U32 R4, RZ, RZ, UR4 ;  /* 0x00000004ff047e24 */ /* 0x000fe4000f8e00ff */
        /* <DEDUP_REMOVED lines=8> */
[----:B------:R-:W-:-:S07]  /*1620*/  IMAD.MOV.U32 R13, RZ, RZ, RZ ;  /* 0x000000ffff0d7224 */ /* 0x000fce00078e00ff */
[----:B------:R-:W-:-:S07]  /*1630*/  LEPC R20, `(.L_x_14) ;  /* 0x000000001014794e */ /* 0x000fce0000000000 */
[----:B0-----:R-:W-:Y:S05]  /*1640*/  CALL.ABS.NOINC R22 ;  /* 0x0000000016007343 */ /* 0x001fea0003c00000 */
.L_x_14:
[----:B------:R-:W-:Y:S01]  /*1650*/  UMOV UR4, 0xffffffff ;  /* 0xffffffff00047882 */ /* 0x000fe20000000000 */
[----:B------:R-:W-:-:S04]  /*1660*/  LOP3.LUT R0, R18, 0x1, RZ, 0xfc, !PT ;  /* 0x0000000112007812 */ /* 0x000fc800078efcff */
[----:B------:R-:W-:Y:S01]  /*1670*/  ISETP.NE.AND P0, PT, R0, 0x3, PT ;  /* 0x000000030000780c */ /* 0x000fe20003f05270 */
[----:B------:R-:W-:-:S12]  /*1680*/  BRA.DIV UR4, `(.L_x_16) ;  /* 0x0000008a04b87947 */ /* 0x000fd8000b800000 */
.L_x_204:
[----:B------:R-:W-:Y:S05]  /*1690*/  @!P0 BRA `(.L_x_17) ;  /* 0x0000000000048947 */ /* 0x000fea0003800000 */
[----:B------:R-:W-:Y:S01]  /*16a0*/  BPT.TRAP 0x1 ;  /* 0x000000040000795c */ /* 0x000fe20000300000 */
.L_x_17:
[----:B------:R-:W0:Y:S01]  /*16b0*/  S2UR UR5, SR_CgaCtaId ;  /* 0x00000000000579c3 */ /* 0x000e220000008800 */
[----:B------:R-:W-:Y:S01]  /*16c0*/  UMOV UR4, 0x400 ;  /* 0x0000040000047882 */ /* 0x000fe20000000000 */
[----:B------:R-:W-:Y:S02]  /*16d0*/  IMAD.U32 R0, RZ, RZ, UR40 ;  /* 0x00000028ff007e24 */ /* 0x000fe4000f8e00ff */
[----:B------:R-:W-:-:S03]  /*16e0*/  IMAD.U32 R4, RZ, RZ, UR41 ;  /* 0x00000029ff047e24 */ /* 0x000fc6000f8e00ff */
[----:B------:R-:W-:Y:S01]  /*16f0*/  SHF.L.U32 R0, R0, 0x1f, RZ ;  /* 0x0000001f00007819 */ /* 0x000fe200000006ff */
[----:B0-----:R-:W-:-:S06]  /*1700*/  ULEA UR4, UR5, UR4, 0x18 ;  /* 0x0000000405047291 */ /* 0x001fcc000f8ec03f */
[----:B------:R-:W-:-:S04]  /*1710*/  IMAD.U32 R3, RZ, RZ, UR4 ;  /* 0x00000004ff037e24 */ /* 0x000fc8000f8e00ff */
[----:B------:R-:W-:-:S04]  /*1720*/  IMAD R5, R4, 0x8, R3 ;  /* 0x0000000804057824 */ /* 0x000fc800078e0203 */
[----:B------:R0:W1:Y:S01]  /*1730*/  SYNCS.PHASECHK.TRANS64.TRYWAIT P1, [R5+URZ], R0 ;  /* 0x00000000050075a7 */ /* 0x000062000802017f */
[----:B------:R-:W-:Y:S05]  /*1740*/  @!P0 BRA `(.L_x_18) ;  /* 0x0000000000048947 */ /* 0x000fea0003800000 */
[----:B------:R-:W-:Y:S01]  /*1750*/  BPT.TRAP 0x1 ;  /* 0x000000040000795c */ /* 0x000fe20000300000 */
.L_x_18:
[----:B-1----:R-:W-:Y:S05]  /*1760*/  @P1 BRA `(.L_x_19) ;  /* 0x0000000000081947 */ /* 0x002fea0003800000 */
[----:B------:R-:W1:Y:S02]  /*1770*/  SYNCS.PHASECHK.TRANS64.TRYWAIT P1, [R5+URZ], R0 ;  /* 0x00000000050075a7 */ /* 0x000e64000802017f */
[----:B-1----:R-:W-:Y:S05]  /*1780*/  @!P1 BRA `(.L_x_20) ;  /* 0x0000008800989947 */ /* 0x002fea0003800000 */
.L_x_19:
[----:B------:R-:W-:-:S04]  /*1790*/  UIADD3 UR4, UR41, 0x1, URZ ;  /* 0x0000000129047890 */ /* 0x000fc8000fffe03f */
[----:B------:R-:W-:Y:S02]  /*17a0*/  UISETP.NE.AND UP0, UPT, UR4, 0x7, UPT ;  /* 0x000000070400788c */ /* 0x000fe4000bf05270 */
[----:B01----:R-:W-:Y:S02]  /*17b0*/  IMAD.U32 R0, RZ, RZ, UR4 ;  /* 0x00000004ff007e24 */ /* 0x003fe4000f8e00ff */
[----:B------:R-:W-:Y:S02]  /*17c0*/  USEL UR4, URZ, 0x1, UP0 ;  /* 0x000000013f047887 */ /* 0x000fe40008000000 */
[----:B------:R-:W-:Y:S02]  /*17d0*/  PLOP3.LUT P1, PT, PT, PT, UP0, 0x80, 0x0 ;  /* 0x000000000000781c */ /* 0x000fe40003f2f008 */
[----:B------:R-:W-:Y:S02]  /*17e0*/  ULOP3.LUT UR4, UR40, UR4, URZ, 0x3c, !UPT ;  /* 0x0000000428047292 */ /* 0x000fe4000f8e3c3f */
[----:B------:R-:W-:-:S04]  /*17f0*/  SEL R0, R0, RZ, P1 ;  /* 0x000000ff00007207 */ /* 0x000fc80000800000 */
[----:B------:R-:W-:Y:S01]  /*1800*/  IMAD.U32 R113, RZ, RZ, UR4 ;  /* 0x00000004ff717e24 */ /* 0x000fe2000f8e00ff */
[----:B------:R-:W-:Y:S06]  /*1810*/  @!P0 BRA `(.L_x_21) ;  /* 0x0000000000048947 */ /* 0x000fec0003800000 */
[----:B------:R-:W-:Y:S01]  /*1820*/  BPT.TRAP 0x1 ;  /* 0x000000040000795c */ /* 0x000fe20000300000 */
.L_x_21:
[----:B------:R-:W-:Y:S01]  /*1830*/  IMAD.U32 R5, RZ, RZ, UR41 ;  /* 0x00000029ff057e24 */ /* 0x000fe2000f8e00ff */
[----:B------:R-:W-:Y:S01]  /*1840*/  SHF.L.U32 R117, R113, 0x1f, RZ ;  /* 0x0000001f71757819 */ /* 0x000fe200000006ff */
[----:B------:R-:W-:Y:S01]  /*1850*/  IMAD R4, R0, 0x8, R3 ;  /* 0x0000000800047824 */ /* 0x000fe200078e0203 */
[----:B------:R-:W-:Y:S01]  /*1860*/  ISETP.NE.AND P2, PT, RZ, UR44, PT ;  /* 0x0000002cff007c0c */ /* 0x000fe2000bf45270 */
[----:B------:R-:W-:Y:S02]  /*1870*/  IMAD R6, R5, 0x4000, R96 ;  /* 0x0000400005067824 */ /* 0x000fe400078e0260 */
[----:B------:R0:W1:Y:S10]  /*1880*/  SYNCS.PHASECHK.TRANS64.TRYWAIT P1, [R4+URZ], R117 ;  /* 0x00000075040075a7 */ /* 0x000074000802017f */
[----:B------:R-:W-:Y:S05]  /*1890*/  WARPSYNC.ALL ;  /* 0x0000000000007948 */ /* 0x000fea0003800000 */
[----:B------:R-:W-:-:S04]  /*18a0*/  IMAD.IADD R6, R3, 0x1, R6 ;  /* 0x0000000103067824 */ /* 0x000fc800078e0206 */
[--C-:B------:R-:W-:Y:S01]  /*18b0*/  IMAD.IADD R114, R99, 0x1, R6.reuse ;  /* 0x0000000163727824 */ /* 0x100fe200078e0206 */
[----:B------:R-:W-:Y:S01]  /*18c0*/  LDS.U8 R5, [R6+0x800] ;  /* 0x0008000006057984 */ /* 0x000fe20000000000 */
[----:B------:R-:W-:-:S03]  /*18d0*/  IMAD.IADD R116, R104, 0x1, R6 ;  /* 0x0000000168747824 */ /* 0x000fc600078e0206 */
[----:B------:R-:W-:Y:S01]  /*18e0*/  LDS.U8 R7, [R6+0x808] ;  /* 0x0008080006077984 */ /* 0x000fe20000000000 */
[----:B------:R-:W-:-:S03]  /*18f0*/  IMAD.IADD R115, R99, 0x1, R116 ;  /* 0x0000000163737824 */ /* 0x000fc600078e0274 */
[----:B------:R-:W-:Y:S04]  /*1900*/  LDS.U8 R9, [R6+0x1000] ;  /* 0x0010000006097984 */ /* 0x000fe80000000000 */
[----:B------:R-:W-:Y:S04]  /*1910*/  LDS.U8 R11, [R6+0x1008] ;  /* 0x00100800060b7984 */ /* 0x000fe80000000000 */
[----:B------:R-:W-:Y:S04]  /*1920*/  LDS.U8 R13, [R6+0x1800] ;  /* 0x00180000060d7984 */ /* 0x000fe80000000000 */
[----:B------:R-:W-:Y:S04]  /*1930*/  LDS.U8 R15, [R6+0x1808] ;  /* 0x00180800060f7984 */ /* 0x000fe80000000000 */
[----:B------:R-:W-:Y:S04]  /*1940*/  LDS.U8 R21, [R6+0x2000] ;  /* 0x0020000006157984 */ /* 0x000fe80000000000 */
[----:B------:R-:W-:Y:S04]  /*1950*/  LDS.U8 R23, [R6+0x2008] ;  /* 0x0020080006177984 */ /* 0x000fe80000000000 */
[----:B------:R-:W2:Y:S04]  /*1960*/  LDS.U8 R8, [R114+0x800] ;  /* 0x0008000072087984 */ /* 0x000ea80000000000 */
[----:B------:R-:W3:Y:S04]  /*1970*/  LDS.U8 R12, [R114+0x808] ;  /* 0x00080800720c7984 */ /* 0x000ee80000000000 */
[----:B------:R-:W4:Y:S04]  /*1980*/  LDS.U8 R22, [R114+0x1000] ;  /* 0x0010000072167984 */ /* 0x000f280000000000 */
[----:B------:R-:W0:Y:S04]  /*1990*/  LDS.U8 R28, [R114+0x1008] ;  /* 0x00100800721c7984 */ /* 0x000e280000000000 */
[----:B------:R-:W1:Y:S04]  /*19a0*/  LDS.U8 R34, [R114+0x1800] ;  /* 0x0018000072227984 */ /* 0x000e680000000000 */
[----:B------:R-:W1:Y:S04]  /*19b0*/  LDS.U8 R38, [R114+0x1808] ;  /* 0x0018080072267984 */ /* 0x000e680000000000 */
[----:B------:R-:W1:Y:S04]  /*19c0*/  LDS.U8 R44, [R114+0x2000] ;  /* 0x00200000722c7984 */ /* 0x000e680000000000 */
[----:B------:R-:W1:Y:S04]  /*19d0*/  LDS.U8 R48, [R114+0x2008] ;  /* 0x0020080072307984 */ /* 0x000e680000000000 */
[----:B------:R-:W1:Y:S04]  /*19e0*/  LDS.U8 R10, [R116+0x800] ;  /* 0x00080000740a7984 */ /* 0x000e680000000000 */
[----:B------:R-:W1:Y:S04]  /*19f0*/  LDS.U8 R14, [R116+0x808] ;  /* 0x00080800740e7984 */ /* 0x000e680000000000 */
[----:B------:R-:W1:Y:S01]  /*1a00*/  LDS.U8 R26, [R116+0x1000] ;  /* 0x00100000741a7984 */ /* 0x000e620000000000 */
[----:B--2---:R-:W-:-:S03]  /*1a10*/  PRMT R5, R8, 0x7604, R5 ;  /* 0x0000760408057816 */ /* 0x004fc60000000005 */
[----:B------:R-:W2:Y:S01]  /*1a20*/  LDS.U8 R30, [R116+0x1008] ;  /* 0x00100800741e7984 */ /* 0x000ea20000000000 */
[----:B---3--:R-:W-:-:S03]  /*1a30*/  PRMT R7, R12, 0x7604, R7 ;  /* 0x000076040c077816 */ /* 0x008fc60000000007 */
[----:B------:R-:W3:Y:S01]  /*1a40*/  LDS.U8 R36, [R116+0x1800] ;  /* 0x0018000074247984 */ /* 0x000ee20000000000 */
[----:B----4-:R-:W-:-:S03]  /*1a50*/  PRMT R9, R22, 0x7604, R9 ;  /* 0x0000760416097816 */ /* 0x010fc60000000009 */
[----:B------:R-:W4:Y:S01]  /*1a60*/  LDS.U8 R40, [R116+0x1808] ;  /* 0x0018080074287984 */ /* 0x000f220000000000 */
[----:B0-----:R-:W-:-:S03]  /*1a70*/  PRMT R11, R28, 0x7604, R11 ;  /* 0x000076041c0b7816 */ /* 0x001fc6000000000b */
[----:B------:R-:W0:Y:S01]  /*1a80*/  LDS.U8 R46, [R116+0x2000] ;  /* 0x00200000742e7984 */ /* 0x000e220000000000 */
[----:B-1----:R-:W-:-:S03]  /*1a90*/  PRMT R13, R34, 0x7604, R13 ;  /* 0x00007604220d7816 */ /* 0x002fc6000000000d */
[----:B------:R-:W1:Y:S01]  /*1aa0*/  LDS.U8 R50, [R116+0x2008] ;  /* 0x0020080074327984 */ /* 0x000e620000000000 */
[----:B------:R-:W-:-:S03]  /*1ab0*/  PRMT R15, R38, 0x7604, R15 ;  /* 0x00007604260f7816 */ /* 0x000fc6000000000f */
        /* <DEDUP_REMOVED lines=11> */
[----:B--2---:R-:W-:-:S03]  /*1b70*/  PRMT R11, R30, 0x7054, R11 ;  /* 0x000070541e0b7816 */ /* 0x004fc6000000000b */
[----:B------:R-:W2:Y:S01]  /*1b80*/  LDS.U8 R110, [R115+0x2000] ;  /* 0x00200000736e7984 */ /* 0x000ea20000000000 */
[----:B---3--:R-:W-:-:S03]  /*1b90*/  PRMT R13, R36, 0x7054, R13 ;  /* 0x00007054240d7816 */ /* 0x008fc6000000000d */
[----:B------:R-:W3:Y:S01]  /*1ba0*/  LDS.U8 R52, [R115+0x2008] ;  /* 0x0020080073347984 */ /* 0x000ee20000000000 */
[----:B----4-:R-:W-:Y:S02]  /*1bb0*/  PRMT R15, R40, 0x7054, R15 ;  /* 0x00007054280f7816 */ /* 0x010fe4000000000f */
[----:B0-----:R-:W-:Y:S02]  /*1bc0*/  PRMT R21, R46, 0x7054, R21 ;  /* 0x000070542e157816 */ /* 0x001fe40000000015 */
[----:B-1----:R-:W-:Y:S02]  /*1bd0*/  PRMT R23, R50, 0x7054, R23 ;  /* 0x0000705432177816 */ /* 0x002fe40000000017 */
[----:B------:R-:W-:Y:S02]  /*1be0*/  PRMT R100, R100, 0x654, R5 ;  /* 0x0000065464647816 */ /* 0x000fe40000000005 */
[----:B------:R-:W-:Y:S02]  /*1bf0*/  PRMT R101, R20, 0x654, R7 ;  /* 0x0000065414657816 */ /* 0x000fe40000000007 */
[----:B------:R-:W-:-:S02]  /*1c00*/  PRMT R102, R102, 0x654, R9 ;  /* 0x0000065466667816 */ /* 0x000fc40000000009 */
[----:B------:R-:W-:Y:S02]  /*1c10*/  PRMT R103, R32, 0x654, R11 ;  /* 0x0000065420677816 */ /* 0x000fe4000000000b */
[----:B------:R-:W-:Y:S02]  /*1c20*/  PRMT R108, R108, 0x654, R13 ;  /* 0x000006546c6c7816 */ /* 0x000fe4000000000d */
[----:B------:R-:W-:Y:S02]  /*1c30*/  PRMT R109, R42, 0x654, R15 ;  /* 0x000006542a6d7816 */ /* 0x000fe4000000000f */
[----:B--2---:R-:W-:Y:S02]  /*1c40*/  PRMT R110, R110, 0x654, R21 ;  /* 0x000006546e6e7816 */ /* 0x004fe40000000015 */
[----:B---3--:R-:W-:Y:S02]  /*1c50*/  PRMT R111, R52, 0x654, R23 ;  /* 0x00000654346f7816 */ /* 0x008fe40000000017 */
[----:B------:R-:W-:Y:S01]  /*1c60*/  R2UR UR4, R24 ;  /* 0x00000000180472ca */ /* 0x000fe200000e0000 */
[----:B------:R-:W-:Y:S01]  /*1c70*/  UMOV UR7, 0x40000040 ;  /* 0x4000004000077882 */ /* 0x000fe20000000000 */
[----:B------:R-:W-:-:S11]  /*1c80*/  WARPGROUP.ARRIVE ;  /* 0x00000000000079c5 */ /* 0x000fd60000000000 */
[----:B------:R-:W-:-:S04]  /*1c90*/  USHF.R.U32.HI UR4, URZ, 0x4, UR4 ;  /* 0x000000043f047899 */ /* 0x000fc80008011604 */
[----:B------:R-:W-:-:S04]  /*1ca0*/  ULOP3.LUT UR4, UR4, 0x3fff, URZ, 0xc0, !UPT ;  /* 0x00003fff04047892 */ /* 0x000fc8000f8ec03f */
[----:B------:R-:W-:-:S04]  /*1cb0*/  ULOP3.LUT UR5, UR4, 0x10000, URZ, 0xfc, !UPT ;  /* 0x0001000004057892 */ /* 0x000fc8000f8efc3f */
[----:B------:R-:W-:-:S07]  /*1cc0*/  ULEA UR4, UR41, UR5, 0xa ;  /* 0x0000000529047291 */ /* 0x000fce000f8e503f */
[----:B------:R-:W-:Y:S02]  /*1cd0*/  UMOV UR6, UR4 ;  /* 0x0000000400067c82 */ /* 0x000fe40008000000 */
[----:B------:R-:W-:Y:S01]  /*1ce0*/  QGMMA.64x128x32.F32.E4M3.E5M2 R24, R100, gdesc[UR4], RZ, !UPT, gsb0 ;  /* 0x01e0000464187df3 */ /* 0x000fe2000c0028ff */
[----:B------:R-:W-:Y:S01]  /*1cf0*/  UIADD3 UR6, UR4, 0x2, URZ ;  /* 0x0000000204067890 */ /* 0x000fe2000fffe03f */
[----:B------:R-:W-:Y:S01]  /*1d00*/  UMOV UR7, 0x40000040 ;  /* 0x4000004000077882 */ /* 0x000fe20000000000 */
[----:B------:R-:W-:Y:S02]  /*1d10*/  WARPGROUP.DEPBAR.LE gsb0, 0x0 ;  /* 0x00008000000079c5 */ /* 0x000fe40000010000 */
[----:B------:R-:W-:-:S07]  /*1d20*/  WARPGROUP.ARRIVE ;  /* 0x00000000000079c5 */ /* 0x000fce0000000000 */
[----:B------:R-:W-:Y:S01]  /*1d30*/  QGMMA.64x128x32.F32.E4M3.E5M2 R24, R108, gdesc[UR4], R24, gsb0 ;  /* 0x01e000046c187df3 */ /* 0x000fe20008002818 */
[----:B------:R-:W-:Y:S01]  /*1d40*/  UIADD3 UR6, UR4, 0x4, URZ ;  /* 0x0000000404067890 */ /* 0x000fe2000fffe03f */
[----:B------:R-:W-:Y:S01]  /*1d50*/  UMOV UR7, 0x40000040 ;  /* 0x4000004000077882 */ /* 0x000fe20000000000 */
[----:B------:R-:W-:Y:S01]  /*1d60*/  UIADD3 UR4, UR4, 0x6, URZ ;  /* 0x0000000604047890 */ /* 0x000fe2000fffe03f */
[----:B------:R-:W-:Y:S02]  /*1d70*/  WARPGROUP.DEPBAR.LE gsb0, 0x0 ;  /* 0x00008000000079c5 */ /* 0x000fe40000010000 */
[----:B------:R-:W-:Y:S04]  /*1d80*/  LDS.U8 R5, [R6+0x2800] ;  /* 0x0028000006057984 */ /* 0x000fe80000000000 */
[----:B------:R-:W0:Y:S04]  /*1d90*/  LDS.U8 R8, [R114+0x2800] ;  /* 0x0028000072087984 */ /* 0x000e280000000000 */
[----:B------:R-:W-:Y:S04]  /*1da0*/  LDS.U8 R7, [R6+0x2808] ;  /* 0x0028080006077984 */ /* 0x000fe80000000000 */
[----:B------:R-:W1:Y:S04]  /*1db0*/  LDS.U8 R12, [R114+0x2808] ;  /* 0x00280800720c7984 */ /* 0x000e680000000000 */
[----:B------:R-:W-:Y:S04]  /*1dc0*/  LDS.U8 R9, [R6+0x3000] ;  /* 0x0030000006097984 */ /* 0x000fe80000000000 */
[----:B------:R-:W2:Y:S04]  /*1dd0*/  LDS.U8 R22, [R114+0x3000] ;  /* 0x0030000072167984 */ /* 0x000ea80000000000 */
[----:B------:R-:W-:Y:S04]  /*1de0*/  LDS.U8 R13, [R6+0x3008] ;  /* 0x00300800060d7984 */ /* 0x000fe80000000000 */
[----:B------:R-:W3:Y:S04]  /*1df0*/  LDS.U8 R108, [R114+0x3008] ;  /* 0x00300800726c7984 */ /* 0x000ee80000000000 */
[----:B------:R-:W4:Y:S04]  /*1e00*/  LDS.U8 R10, [R116+0x2800] ;  /* 0x00280000740a7984 */ /* 0x000f280000000000 */
[----:B------:R-:W4:Y:S04]  /*1e10*/  LDS.U8 R14, [R116+0x2808] ;  /* 0x00280800740e7984 */ /* 0x000f280000000000 */
[----:B------:R-:W4:Y:S04]  /*1e20*/  LDS.U8 R102, [R116+0x3000] ;  /* 0x0030000074667984 */ /* 0x000f280000000000 */
[----:B------:R-:W4:Y:S01]  /*1e30*/  LDS.U8 R110, [R116+0x3008] ;  /* 0x00300800746e7984 */ /* 0x000f220000000000 */
[----:B0-----:R-:W-:-:S03]  /*1e40*/  PRMT R5, R8, 0x7604, R5 ;  /* 0x0000760408057816 */ /* 0x001fc60000000005 */
[----:B------:R-:W0:Y:S04]  /*1e50*/  LDS.U8 R100, [R115+0x2800] ;  /* 0x0028000073647984 */ /* 0x000e280000000000 */
[----:B------:R-:W0:Y:S01]  /*1e60*/  LDS.U8 R20, [R115+0x2808] ;  /* 0x0028080073147984 */ /* 0x000e220000000000 */
[----:B-1----:R-:W-:-:S03]  /*1e70*/  PRMT R7, R12, 0x7604, R7 ;  /* 0x000076040c077816 */ /* 0x002fc60000000007 */
[----:B------:R-:W1:Y:S04]  /*1e80*/  LDS.U8 R11, [R115+0x3000] ;  /* 0x00300000730b7984 */ /* 0x000e680000000000 */
[----:B------:R-:W1:Y:S01]  /*1e90*/  LDS.U8 R112, [R115+0x3008] ;  /* 0x0030080073707984 */ /* 0x000e620000000000 */
[----:B--2---:R-:W-:Y:S02]  /*1ea0*/  PRMT R9, R22, 0x7604, R9 ;  /* 0x0000760416097816 */ /* 0x004fe40000000009 */
[----:B---3--:R-:W-:Y:S02]  /*1eb0*/  PRMT R13, R108, 0x7604, R13 ;  /* 0x000076046c0d7816 */ /* 0x008fe4000000000d */
[----:B----4-:R-:W-:Y:S02]  /*1ec0*/  PRMT R5, R10, 0x7054, R5 ;  /* 0x000070540a057816 */ /* 0x010fe40000000005 */
[----:B------:R-:W-:-:S02]  /*1ed0*/  PRMT R7, R14, 0x7054, R7 ;  /* 0x000070540e077816 */ /* 0x000fc40000000007 */
[----:B------:R-:W-:Y:S02]  /*1ee0*/  PRMT R102, R102, 0x7054, R9 ;  /* 0x0000705466667816 */ /* 0x000fe40000000009 */
[----:B------:R-:W-:Y:S02]  /*1ef0*/  PRMT R13, R110, 0x7054, R13 ;  /* 0x000070546e0d7816 */ /* 0x000fe4000000000d */
[----:B0-----:R-:W-:Y:S02]  /*1f00*/  PRMT R100, R100, 0x654, R5 ;  /* 0x0000065464647816 */ /* 0x001fe40000000005 */
[----:B------:R-:W-:Y:S02]  /*1f10*/  PRMT R101, R20, 0x654, R7 ;  /* 0x0000065414657816 */ /* 0x000fe40000000007 */
[----:B-1----:R-:W-:Y:S02]  /*1f20*/  PRMT R102, R11, 0x654, R102 ;  /* 0x000006540b667816 */ /* 0x002fe40000000066 */
[----:B------:R-:W-:-:S04]  /*1f30*/  PRMT R103, R112, 0x654, R13 ;  /* 0x0000065470677816 */ /* 0x000fc8000000000d */
[----:B------:R-:W-:-:S06]  /*1f40*/  WARPGROUP.ARRIVE ;  /* 0x00000000000079c5 */ /* 0x000fcc0000000000 */
[----:B------:R-:W-:Y:S01]  /*1f50*/  QGMMA.64x128x32.F32.E4M3.E5M2 R24, R100, gdesc[UR4], R24, gsb0 ;  /* 0x01e0000464187df3 */ /* 0x000fe20008002818 */
[----:B------:R-:W-:Y:S01]  /*1f60*/  UMOV UR6, UR4 ;  /* 0x0000000400067c82 */ /* 0x000fe20008000000 */
[----:B------:R-:W-:Y:S01]  /*1f70*/  UMOV UR7, 0x40000040 ;  /* 0x4000004000077882 */ /* 0x000fe20000000000 */
[----:B------:R-:W-:Y:S02]  /*1f80*/  WARPGROUP.DEPBAR.LE gsb0, 0x0 ;  /* 0x00008000000079c5 */ /* 0x000fe40000010000 */
[----:B------:R-:W-:Y:S04]  /*1f90*/  LDS.U8 R5, [R6+0x3800] ;  /* 0x0038000006057984 */ /* 0x000fe80000000000 */
[----:B------:R-:W0:Y:S04]  /*1fa0*/  LDS.U8 R8, [R114+0x3800] ;  /* 0x0038000072087984 */ /* 0x000e280000000000 */
[----:B------:R-:W-:Y:S04]  /*1fb0*/  LDS.U8 R7, [R6+0x3808] ;  /* 0x0038080006077984 */ /* 0x000fe80000000000 */
[----:B------:R-:W-:Y:S04]  /*1fc0*/  LDS.U8 R9, [R6+0x4000] ;  /* 0x0040000006097984 */ /* 0x000fe80000000000 */
[----:B------:R-:W-:Y:S04]  /*1fd0*/  LDS.U8 R11, [R6+0x4008] ;  /* 0x00400800060b7984 */ /* 0x000fe80000000000 */
[----:B------:R-:W1:Y:S04]  /*1fe0*/  LDS.U8 R12, [R114+0x3808] ;  /* 0x00380800720c7984 */ /* 0x000e680000000000 */
[----:B------:R-:W2:Y:S04]  /*1ff0*/  LDS.U8 R22, [R114+0x4000] ;  /* 0x0040000072167984 */ /* 0x000ea80000000000 */
[----:B------:R-:W3:Y:S04]  /*2000*/  LDS.U8 R102, [R114+0x4008] ;  /* 0x0040080072667984 */ /* 0x000ee80000000000 */
[----:B------:R-:W4:Y:S04]  /*2010*/  LDS.U8 R10, [R116+0x3800] ;  /* 0x00380000740a7984 */ /* 0x000f280000000000 */
[----:B------:R-:W4:Y:S04]  /*2020*/  LDS.U8 R14, [R116+0x3808] ;  /* 0x00380800740e7984 */ /* 0x000f280000000000 */
[----:B------:R-:W4:Y:S04]  /*2030*/  LDS.U8 R100, [R116+0x4000] ;  /* 0x0040000074647984 */ /* 0x000f280000000000 */
[----:B------:R-:W4:Y:S01]  /*2040*/  LDS.U8 R112, [R116+0x4008] ;  /* 0x0040080074707984 */ /* 0x000f220000000000 */
[----:B0-----:R-:W-:-:S03]  /*2050*/  PRMT R5, R8, 0x7604, R5 ;  /* 0x0000760408057816 */ /* 0x001fc60000000005 */
[----:B------:R-:W0:Y:S04]  /*2060*/  LDS.U8 R108, [R115+0x3800] ;  /* 0x00380000736c7984 */ /* 0x000e280000000000 */
[----:B------:R-:W0:Y:S04]  /*2070*/  LDS.U8 R20, [R115+0x3808] ;  /* 0x0038080073147984 */ /* 0x000e280000000000 */
[----:B------:R-:W0:Y:S04]  /*2080*/  LDS.U8 R110, [R115+0x4000] ;  /* 0x00400000736e7984 */ /* 0x000e280000000000 */
[----:B------:R-:W0:Y:S01]  /*2090*/  LDS.U8 R6, [R115+0x4008] ;  /* 0x0040080073067984 */ /* 0x000e220000000000 */
[----:B-1----:R-:W-:-:S02]  /*20a0*/  PRMT R7, R12, 0x7604, R7 ;  /* 0x000076040c077816 */ /* 0x002fc40000000007 */
[----:B--2---:R-:W-:Y:S02]  /*20b0*/  PRMT R9, R22, 0x7604, R9 ;  /* 0x0000760416097816 */ /* 0x004fe40000000009 */
[----:B---3--:R-:W-:Y:S02]  /*20c0*/  PRMT R11, R102, 0x7604, R11 ;  /* 0x00007604660b7816 */ /* 0x008fe4000000000b */
[----:B----4-:R-:W-:Y:S02]  /*20d0*/  PRMT R5, R10, 0x7054, R5 ;  /* 0x000070540a057816 */ /* 0x010fe40000000005 */
[----:B------:R-:W-:Y:S02]  /*20e0*/  PRMT R7, R14, 0x7054, R7 ;  /* 0x000070540e077816 */ /* 0x000fe40000000007 */
[----:B------:R-:W-:Y:S02]  /*20f0*/  PRMT R9, R100, 0x7054, R9 ;  /* 0x0000705464097816 */ /* 0x000fe40000000009 */
[----:B------:R-:W-:-:S02]  /*2100*/  PRMT R11, R112, 0x7054, R11 ;  /* 0x00007054700b7816 */ /* 0x000fc4000000000b */
[----:B0-----:R-:W-:Y:S02]  /*2110*/  PRMT R108, R108, 0x654, R5 ;  /* 0x000006546c6c7816 */ /* 0x001fe40000000005 */
[----:B------:R-:W-:Y:S02]  /*2120*/  PRMT R109, R20, 0x654, R7 ;  /* 0x00000654146d7816 */ /* 0x000fe40000000007 */
[----:B------:R-:W-:Y:S02]  /*2130*/  PRMT R110, R110, 0x654, R9 ;  /* 0x000006546e6e7816 */ /* 0x000fe40000000009 */
[----:B------:R-:W-:-:S04]  /*2140*/  PRMT R111, R6, 0x654, R11 ;  /* 0x00000654066f7816 */ /* 0x000fc8000000000b */
[----:B------:R-:W-:-:S06]  /*2150*/  WARPGROUP.ARRIVE ;  /* 0x00000000000079c5 */ /* 0x000fcc0000000000 */
[----:B------:R-:W-:Y:S03]  /*2160*/  QGMMA.64x128x32.F32.E4M3.E5M2 R24, R108, gdesc[UR4], R24, gsb0 ;  /* 0x01e000046c187df3 */ /* 0x000fe60008002818 */
[----:B------:R-:W-:Y:S02]  /*2170*/  WARPGROUP.DEPBAR.LE gsb0, 0x0 ;  /* 0x00008000000079c5 */ /* 0x000fe40000010000 */
[----:B------:R-:W-:Y:S05]  /*2180*/  @!P2 BRA `(.L_x_22) ;  /* 0x000000140090a947 */ /* 0x000fea0003800000 */
[----:B------:R-:W-:Y:S05]  /*2190*/  @!P0 BRA `(.L_x_23) ;  /* 0x0000000000048947 */ /* 0x000fea0003800000 */
[----:B------:R-:W-:Y:S01]  /*21a0*/  BPT.TRAP 0x1 ;  /* 0x000000040000795c */ /* 0x000fe20000300000 */
.L_x_23:
[----:B------:R-:W-:-:S05]  /*21b0*/  IMAD.SHL.U32 R12, R0, 0x4000, RZ ;  /* 0x00004000000c7824 */ /* 0x000fca00078e00ff */
[----:B------:R-:W-:Y:S01]  /*21c0*/  IADD3 R5, R3, R12, R96 ;  /* 0x0000000c03057210 */ /* 0x000fe20007ffe060 */
[----:B------:R-:W-:Y:S06]  /*21d0*/  @P1 BRA `(.L_x_24) ;  /* 0x0000000000081947 */ /* 0x000fec0003800000 */
[----:B------:R-:W0:Y:S02]  /*21e0*/  SYNCS.PHASECHK.TRANS64.TRYWAIT P1, [R4+URZ], R117 ;  /* 0x00000075040075a7 */ /* 0x000e24000802017f */
[----:B0-----:R-:W-:Y:S05]  /*21f0*/  @!P1 BRA `(.L_x_25) ;  /* 0x0000008000109947 */ /* 0x001fea0003800000 */
.L_x_24:
[C-C-:B------:R-:W-:Y:S01]  /*2200*/  IMAD.IADD R14, R99.reuse, 0x1, R5.reuse ;  /* 0x00000001630e7824 */ /* 0x140fe200078e0205 */
[----:B0-----:R-:W-:Y:S01]  /*2210*/  LDS.U8 R4, [R5+0x800] ;  /* 0x0008000005047984 */ /* 0x001fe20000000000 */
[----:B------:R-:W-:Y:S01]  /*2220*/  IMAD.IADD R20, R104, 0x1, R5 ;  /* 0x0000000168147824 */ /* 0x000fe200078e0205 */
[----:B------:R-:W0:Y:S02]  /*2230*/  LDC R100, c[0x0][0x28c] ;  /* 0x0000a300ff647b82 */ /* 0x000e240000000800 */
[----:B------:R-:W1:Y:S01]  /*2240*/  LDS.U8 R7, [R14+0x800] ;  /* 0x000800000e077984 */ /* 0x000e620000000000 */
[----:B------:R-:W-:-:S03]  /*2250*/  IMAD.IADD R22, R99, 0x1, R20 ;  /* 0x0000000163167824 */ /* 0x000fc600078e0214 */
[----:B------:R-:W-:Y:S04]  /*2260*/  LDS.U8 R6, [R5+0x808] ;  /* 0x0008080005067984 */ /* 0x000fe80000000000 */
[----:B------:R-:W-:Y:S04]  /*2270*/  LDS.U8 R8, [R5+0x1000] ;  /* 0x0010000005087984 */ /* 0x000fe80000000000 */
[----:B------:R-:W-:Y:S04]  /*2280*/  LDS.U8 R10, [R5+0x1008] ;  /* 0x00100800050a7984 */ /* 0x000fe80000000000 */
[----:B------:R-:W2:Y:S04]  /*2290*/  LDS.U8 R13, [R14+0x808] ;  /* 0x000808000e0d7984 */ /* 0x000ea80000000000 */
[----:B------:R-:W3:Y:S01]  /*22a0*/  LDS.U8 R21, [R14+0x1000] ;  /* 0x001000000e157984 */ /* 0x000ee20000000000 */
[----:B0-----:R-:W-:-:S03]  /*22b0*/  ISETP.GE.AND P1, PT, R100, 0x101, PT ;  /* 0x000001016400780c */ /* 0x001fc60003f26270 */
[----:B------:R-:W0:Y:S04]  /*22c0*/  LDS.U8 R103, [R14+0x1008] ;  /* 0x001008000e677984 */ /* 0x000e280000000000 */
[----:B------:R-:W4:Y:S04]  /*22d0*/  LDS.U8 R9, [R20+0x800] ;  /* 0x0008000014097984 */ /* 0x000f280000000000 */
[----:B------:R-:W4:Y:S04]  /*22e0*/  LDS.U8 R15, [R20+0x808] ;  /* 0x00080800140f7984 */ /* 0x000f280000000000 */
[----:B------:R-:W4:Y:S04]  /*22f0*/  LDS.U8 R23, [R20+0x1000] ;  /* 0x0010000014177984 */ /* 0x000f280000000000 */
[----:B------:R-:W4:Y:S01]  /*2300*/  LDS.U8 R109, [R20+0x1008] ;  /* 0x00100800146d7984 */ /* 0x000f220000000000 */
[----:B-1----:R-:W-:-:S03]  /*2310*/  PRMT R4, R7, 0x7604, R4 ;  /* 0x0000760407047816 */ /* 0x002fc60000000004 */
[----:B------:R-:W1:Y:S04]  /*2320*/  LDS.U8 R11, [R22+0x800] ;  /* 0x00080000160b7984 */ /* 0x000e680000000000 */
[----:B------:R-:W1:Y:S04]  /*2330*/  LDS.U8 R101, [R22+0x808] ;  /* 0x0008080016657984 */ /* 0x000e680000000000 */
[----:B------:R-:W1:Y:S04]  /*2340*/  LDS.U8 R5, [R22+0x1000] ;  /* 0x0010000016057984 */ /* 0x000e680000000000 */
[----:B------:R-:W1:Y:S01]  /*2350*/  LDS.U8 R111, [R22+0x1008] ;  /* 0x00100800166f7984 */ /* 0x000e620000000000 */
[----:B--2---:R-:W-:-:S02]  /*2360*/  PRMT R6, R13, 0x7604, R6 ;  /* 0x000076040d067816 */ /* 0x004fc40000000006 */
[----:B---3--:R-:W-:Y:S02]  /*2370*/  PRMT R8, R21, 0x7604, R8 ;  /* 0x0000760415087816 */ /* 0x008fe40000000008 */
[----:B0-----:R-:W-:Y:S02]  /*2380*/  PRMT R10, R103, 0x7604, R10 ;  /* 0x00007604670a7816 */ /* 0x001fe4000000000a */
[----:B----4-:R-:W-:Y:S02]  /*2390*/  PRMT R4, R9, 0x7054, R4 ;  /* 0x0000705409047816 */ /* 0x010fe40000000004 */
[----:B------:R-:W-:Y:S02]  /*23a0*/  PRMT R6, R15, 0x7054, R6 ;  /* 0x000070540f067816 */ /* 0x000fe40000000006 */
[----:B------:R-:W-:Y:S02]  /*23b0*/  PRMT R8, R23, 0x7054, R8 ;  /* 0x0000705417087816 */ /* 0x000fe40000000008 */
[----:B------:R-:W-:-:S02]  /*23c0*/  PRMT R10, R109, 0x7054, R10 ;  /* 0x000070546d0a7816 */ /* 0x000fc4000000000a */
[----:B-1----:R-:W-:Y:S01]  /*23d0*/  PRMT R100, R11, 0x654, R4 ;  /* 0x000006540b647816 */ /* 0x002fe20000000004 */
[----:B------:R-:W-:Y:S01]  /*23e0*/  IMAD.U32 R4, RZ, RZ, UR41 ;  /* 0x00000029ff047e24 */ /* 0x000fe2000f8e00ff */
[----:B------:R-:W-:Y:S02]  /*23f0*/  PRMT R101, R101, 0x654, R6 ;  /* 0x0000065465657816 */ /* 0x000fe40000000006 */
[----:B------:R-:W-:Y:S02]  /*2400*/  PRMT R102, R5, 0x654, R8 ;  /* 0x0000065405667816 */ /* 0x000fe40000000008 */
[----:B------:R-:W-:Y:S01]  /*2410*/  PRMT R103, R111, 0x654, R10 ;  /* 0x000006546f677816 */ /* 0x000fe2000000000a */
[----:B------:R-:W-:Y:S06]  /*2420*/  @!P1 BRA `(.L_x_26) ;  /* 0x0000000800f49947 */ /* 0x000fec0003800000 */
[----:B------:R-:W-:Y:S01]  /*2430*/  R2UR UR7, R0 ;  /* 0x00000000000772ca */ /* 0x000fe200000e0000 */
[----:B------:R-:W-:Y:S02]  /*2440*/  IMAD.U32 R5, RZ, RZ, UR44 ;  /* 0x0000002cff057e24 */ /* 0x000fe4000f8e00ff */
[----:B------:R-:W-:-:S12]  /*2450*/  IMAD.U32 R4, RZ, RZ, UR41 ;  /* 0x00000029ff047e24 */ /* 0x000fd8000f8e00ff */
.L_x_34:
[----:B------:R-:W-:-:S04]  /*2460*/  UIADD3 UR4, UR7, 0x1, URZ ;  /* 0x0000000107047890 */ /* 0x000fc8000fffe03f */
[----:B------:R-:W-:-:S04]  /*2470*/  UISETP.NE.AND UP0, UPT, UR4, 0x7, UPT ;  /* 0x000000070400788c */ /* 0x000fc8000bf05270 */
[----:B------:R-:W-:Y:S02]  /*2480*/  USEL UR6, URZ, 0x1, UP0 ;  /* 0x000000013f067887 */ /* 0x000fe40008000000 */
[----:B------:R-:W-:-:S04]  /*2490*/  USEL UR4, UR4, URZ, UP0 ;  /* 0x0000003f04047287 */ /* 0x000fc80008000000 */
[----:B------:R-:W-:Y:S02]  /*24a0*/  LOP3.LUT R113, R113, UR6, RZ, 0x3c, !PT ;  /* 0x0000000671717c12 */ /* 0x000fe4000f8e3cff */
[----:B------:R-:W-:Y:S01]  /*24b0*/  IMAD.U32 R0, RZ, RZ, UR4 ;  /* 0x00000004ff007e24 */ /* 0x000fe2000f8e00ff */
[----:B------:R-:W-:Y:S06]  /*24c0*/  @!P0 BRA `(.L_x_27) ;  /* 0x0000000000048947 */ /* 0x000fec0003800000 */
[----:B------:R-:W-:Y:S01]  /*24d0*/  BPT.TRAP 0x1 ;  /* 0x000000040000795c */ /* 0x000fe20000300000 */
.L_x_27:
[----:B------:R-:W0:Y:S01]  /*24e0*/  S2UR UR6, SR_CgaCtaId ;  /* 0x00000000000679c3 */ /* 0x000e220000008800 */
[----:B------:R-:W-:Y:S01]  /*24f0*/  UMOV UR4, 0x400 ;  /* 0x0000040000047882 */ /* 0x000fe20000000000 */
[----:B------:R-:W-:Y:S01]  /*2500*/  SHF.L.U32 R117, R113, 0x1f, RZ ;  /* 0x0000001f71757819 */ /* 0x000fe200000006ff */
[----:B------:R-:W-:Y:S01]  /*2510*/  UMOV UR11, 0x40000040 ;  /* 0x40000040000b7882 */ /* 0x000fe20000000000 */
[----:B------:R-:W-:-:S04]  /*2520*/  IMAD.U32 R7, RZ, RZ, UR7 ;  /* 0x00000007ff077e24 */ /* 0x000fc8000f8e00ff */
[----:B------:R-:W-:Y:S01]  /*2530*/  IMAD R6, R7, 0x4000, R96 ;  /* 0x0000400007067824 */ /* 0x000fe200078e0260 */
[----:B0-----:R-:W-:Y:S02]  /*2540*/  ULEA UR4, UR6, UR4, 0x18 ;  /* 0x0000000406047291 */ /* 0x001fe4000f8ec03f */
[----:B------:R-:W-:-:S04]  /*2550*/  ULEA UR6, UR7, UR5, 0xa ;  /* 0x0000000507067291 */ /* 0x000fc8000f8e503f */
[----:B------:R-:W-:Y:S01]  /*2560*/  IMAD.U32 R3, RZ, RZ, UR4 ;  /* 0x00000004ff037e24 */ /* 0x000fe2000f8e00ff */
[----:B------:R-:W-:Y:S02]  /*2570*/  UIADD3 UR4, UR6, 0x2, URZ ;  /* 0x0000000206047890 */ /* 0x000fe4000fffe03f */
[----:B------:R-:W-:Y:S01]  /*2580*/  UMOV UR10, UR6 ;  /* 0x00000006000a7c82 */ /* 0x000fe20008000000 */
[----:B------:R-:W-:Y:S02]  /*2590*/  IMAD R20, R0, 0x8, R3 ;  /* 0x0000000800147824 */ /* 0x000fe400078e0203 */
[----:B------:R-:W-:Y:S02]  /*25a0*/  IMAD.IADD R22, R3, 0x1, R6 ;  /* 0x0000000103167824 */ /* 0x000fe400078e0206 */
[----:B------:R0:W1:Y:S01]  /*25b0*/  SYNCS.PHASECHK.TRANS64.TRYWAIT P1, [R20+URZ], R117 ;  /* 0x00000075140075a7 */ /* 0x000062000802017f */
[----:B------:R-:W-:Y:S01]  /*25c0*/  WARPGROUP.ARRIVE ;  /* 0x00000000000079c5 */ /* 0x000fe20000000000 */
[----:B------:R-:W-:-:S02]  /*25d0*/  IMAD.IADD R112, R99, 0x1, R22 ;  /* 0x0000000163707824 */ /* 0x000fc400078e0216 */
[----:B------:R-:W-:-:S03]  /*25e0*/  IMAD.IADD R114, R104, 0x1, R22 ;  /* 0x0000000168727824 */ /* 0x000fc600078e0216 */
[----:B------:R-:W-:Y:S01]  /*25f0*/  QGMMA.64x128x32.F32.E4M3.E5M2 R24, R100, gdesc[UR8], R24, gsb0 ;  /* 0x01e0000864187df3 */ /* 0x000fe20008002818 */
[----:B------:R-:W-:Y:S01]  /*2600*/  IMAD.IADD R116, R99, 0x1, R114 ;  /* 0x0000000163747824 */ /* 0x000fe200078e0272 */
[----:B------:R-:W-:Y:S01]  /*2610*/  UMOV UR10, UR4 ;  /* 0x00000004000a7c82 */ /* 0x000fe20008000000 */
[----:B------:R-:W-:Y:S01]  /*2620*/  UMOV UR11, 0x40000040 ;  /* 0x40000040000b7882 */ /* 0x000fe20000000000 */
[----:B------:R-:W-:Y:S02]  /*2630*/  WARPGROUP.DEPBAR.LE gsb0, 0x0 ;  /* 0x00008000000079c5 */ /* 0x000fe40000010000 */
[----:B------:R-:W-:Y:S04]  /*2640*/  LDS.U8 R6, [R22+0x1800] ;  /* 0x0018000016067984 */ /* 0x000fe80000000000 */
[----:B------:R-:W2:Y:S04]  /*2650*/  LDS.U8 R7, [R112+0x1800] ;  /* 0x0018000070077984 */ /* 0x000ea80000000000 */
[----:B------:R-:W-:Y:S04]  /*2660*/  LDS.U8 R8, [R22+0x1808] ;  /* 0x0018080016087984 */ /* 0x000fe80000000000 */
[----:B------:R-:W3:Y:S04]  /*2670*/  LDS.U8 R13, [R112+0x1808] ;  /* 0x00180800700d7984 */ /* 0x000ee80000000000 */
[----:B------:R-:W-:Y:S04]  /*2680*/  LDS.U8 R10, [R22+0x2000] ;  /* 0x00200000160a7984 */ /* 0x000fe80000000000 */
[----:B------:R-:W4:Y:S04]  /*2690*/  LDS.U8 R21, [R112+0x2000] ;  /* 0x0020000070157984 */ /* 0x000f280000000000 */
[----:B------:R-:W-:Y:S04]  /*26a0*/  LDS.U8 R12, [R22+0x2008] ;  /* 0x00200800160c7984 */ /* 0x000fe80000000000 */
[----:B------:R-:W0:Y:S04]  /*26b0*/  LDS.U8 R103, [R112+0x2008] ;  /* 0x0020080070677984 */ /* 0x000e280000000000 */
[----:B------:R-:W1:Y:S04]  /*26c0*/  LDS.U8 R9, [R114+0x1800] ;  /* 0x0018000072097984 */ /* 0x000e680000000000 */
[----:B------:R-:W1:Y:S04]  /*26d0*/  LDS.U8 R15, [R114+0x1808] ;  /* 0x00180800720f7984 */ /* 0x000e680000000000 */
[----:B------:R-:W1:Y:S04]  /*26e0*/  LDS.U8 R23, [R114+0x2000] ;  /* 0x0020000072177984 */ /* 0x000e680000000000 */
[----:B------:R-:W1:Y:S01]  /*26f0*/  LDS.U8 R111, [R114+0x2008] ;  /* 0x00200800726f7984 */ /* 0x000e620000000000 */
[----:B--2---:R-:W-:-:S03]  /*2700*/  PRMT R6, R7, 0x7604, R6 ;  /* 0x0000760407067816 */ /* 0x004fc60000000006 */
[----:B------:R-:W2:Y:S04]  /*2710*/  LDS.U8 R11, [R116+0x1800] ;  /* 0x00180000740b7984 */ /* 0x000ea80000000000 */
[----:B------:R-:W2:Y:S01]  /*2720*/  LDS.U8 R109, [R116+0x1808] ;  /* 0x00180800746d7984 */ /* 0x000ea20000000000 */
[----:B---3--:R-:W-:-:S03]  /*2730*/  PRMT R8, R13, 0x7604, R8 ;  /* 0x000076040d087816 */ /* 0x008fc60000000008 */
[----:B------:R-:W3:Y:S04]  /*2740*/  LDS.U8 R101, [R116+0x2000] ;  /* 0x0020000074657984 */ /* 0x000ee80000000000 */
[----:B------:R-:W3:Y:S01]  /*2750*/  LDS.U8 R14, [R116+0x2008] ;  /* 0x00200800740e7984 */ /* 0x000ee20000000000 */
[----:B----4-:R-:W-:Y:S02]  /*2760*/  PRMT R10, R21, 0x7604, R10 ;  /* 0x00007604150a7816 */ /* 0x010fe4000000000a */
[----:B0-----:R-:W-:Y:S02]  /*2770*/  PRMT R12, R103, 0x7604, R12 ;  /* 0x00007604670c7816 */ /* 0x001fe4000000000c */
[----:B-1----:R-:W-:Y:S02]  /*2780*/  PRMT R6, R9, 0x7054, R6 ;  /* 0x0000705409067816 */ /* 0x002fe40000000006 */
[----:B------:R-:W-:-:S02]  /*2790*/  PRMT R8, R15, 0x7054, R8 ;  /* 0x000070540f087816 */ /* 0x000fc40000000008 */
[----:B------:R-:W-:Y:S02]  /*27a0*/  PRMT R10, R23, 0x7054, R10 ;  /* 0x00007054170a7816 */ /* 0x000fe4000000000a */
[----:B------:R-:W-:Y:S02]  /*27b0*/  PRMT R111, R111, 0x7054, R12 ;  /* 0x000070546f6f7816 */ /* 0x000fe4000000000c */
[----:B--2---:R-:W-:Y:S02]  /*27c0*/  PRMT R108, R11, 0x654, R6 ;  /* 0x000006540b6c7816 */ /* 0x004fe40000000006 */
[----:B------:R-:W-:Y:S02]  /*27d0*/  PRMT R109, R109, 0x654, R8 ;  /* 0x000006546d6d7816 */ /* 0x000fe40000000008 */
[----:B---3--:R-:W-:Y:S02]  /*27e0*/  PRMT R110, R101, 0x654, R10 ;  /* 0x00000654656e7816 */ /* 0x008fe4000000000a */
[----:B------:R-:W-:-:S04]  /*27f0*/  PRMT R111, R14, 0x654, R111 ;  /* 0x000006540e6f7816 */ /* 0x000fc8000000006f */
[----:B------:R-:W-:-:S06]  /*2800*/  WARPGROUP.ARRIVE ;  /* 0x00000000000079c5 */ /* 0x000fcc0000000000 */
[----:B------:R-:W-:Y:S03]  /*2810*/  QGMMA.64x128x32.F32.E4M3.E5M2 R24, R108, gdesc[UR8], R24, gsb0 ;  /* 0x01e000086c187df3 */ /* 0x000fe60008002818 */
        /* <DEDUP_REMOVED lines=28> */
[----:B------:R-:W-:Y:S01]  /*29e0*/  PRMT R103, R115, 0x654, R12 ;  /* 0x0000065473677816 */ /* 0x000fe2000000000c */
[----:B------:R-:W-:Y:S06]  /*29f0*/  @!P0 BRA `(.L_x_28) ;  /* 0x0000000000048947 */ /* 0x000fec0003800000 */
[----:B------:R-:W-:Y:S01]  /*2a00*/  BPT.TRAP 0x1 ;  /* 0x000000040000795c */ /* 0x000fe20000300000 */
.L_x_28:
[----:B------:R-:W-:Y:S01]  /*2a10*/  IMAD R6, R4, 0x8, R3 ;  /* 0x0000000804067824 */ /* 0x000fe200078e0203 */
[----:B------:R-:W-:-:S03]  /*2a20*/  ISETP.GT.U32.AND P2, PT, R18, 0x1, PT ;  /* 0x000000011200780c */ /* 0x000fc60003f44070 */
[----:B------:R-:W-:-:S05]  /*2a30*/  VIADD R6, R6, 0x38 ;  /* 0x0000003806067836 */ /* 0x000fca0000000000 */
[----:B------:R-:W-:-:S04]  /*2a40*/  PRMT R6, RZ, 0x654, R6 ;  /* 0x00000654ff067816 */ /* 0x000fc80000000006 */
[----:B------:R0:W-:Y:S01]  /*2a50*/  SYNCS.ARRIVE.TRANS64.RED.A1T0 RZ, [R6+URZ], RZ ;  /* 0x000000ff06ff79a7 */ /* 0x0001e2000810043f */
[----:B------:R-:W-:Y:S05]  /*2a60*/  @P2 BRA `(.L_x_29) ;  /* 0x0000000000042947 */ /* 0x000fea0003800000 */
[----:B------:R-:W-:Y:S01]  /*2a70*/  BPT.TRAP 0x1 ;  /* 0x000000040000795c */ /* 0x000fe20000300000 */
.L_x_29:
[----:B------:R-:W-:Y:S01]  /*2a80*/  UIADD3 UR4, UR6, 0x4, URZ ;  /* 0x0000000406047890 */ /* 0x000fe2000fffe03f */
[----:B------:R-:W-:Y:S01]  /*2a90*/  WARPGROUP.ARRIVE ;  /* 0x00000000000079c5 */ /* 0x000fe20000000000 */
[----:B------:R-:W-:Y:S01]  /*2aa0*/  UMOV UR11, 0x40000040 ;  /* 0x40000040000b7882 */ /* 0x000fe20000000000 */
[----:B------:R-:W-:-:S04]  /*2ab0*/  VIADD R4, R4, 0x1 ;  /* 0x0000000104047836 */ /* 0x000fc80000000000 */
[----:B------:R-:W-:Y:S01]  /*2ac0*/  UMOV UR10, UR4 ;  /* 0x00000004000a7c82 */ /* 0x000fe20008000000 */
[C---:B------:R-:W-:Y:S01]  /*2ad0*/  ISETP.NE.AND P2, PT, R4.reuse, 0x7, PT ;  /* 0x000000070400780c */ /* 0x040fe20003f45270 */
[----:B------:R-:W-:Y:S03]  /*2ae0*/  QGMMA.64x128x32.F32.E4M3.E5M2 R24, R100, gdesc[UR8], R24, gsb0 ;  /* 0x01e0000864187df3 */ /* 0x000fe60008002818 */
[----:B------:R-:W-:Y:S01]  /*2af0*/  SEL R4, R4, RZ, P2 ;  /* 0x000000ff04047207 */ /* 0x000fe20001000000 */
[----:B------:R-:W-:Y:S02]  /*2b00*/  WARPGROUP.DEPBAR.LE gsb0, 0x0 ;  /* 0x00008000000079c5 */ /* 0x000fe40000010000 */
[----:B0-----:R-:W-:Y:S04]  /*2b10*/  LDS.U8 R6, [R22+0x3800] ;  /* 0x0038000016067984 */ /* 0x001fe80000000000 */
        /* <DEDUP_REMOVED lines=29> */
.L_x_30:
[----:B------:R-:W-:Y:S01]  /*2cf0*/  IMAD.SHL.U32 R12, R0, 0x4000, RZ ;  /* 0x00004000000c7824 */ /* 0x000fe200078e00ff */
[----:B------:R-:W-:Y:S04]  /*2d00*/  BSSY B0, `(.L_x_31) ;  /* 0x0000005000007945 */ /* 0x000fe80003800000 */
[----:B------:R-:W-:Y:S01]  /*2d10*/  IADD3 R22, R3, R12, R96 ;  /* 0x0000000c03167210 */ /* 0x000fe20007ffe060 */
[----:B------:R-:W-:Y:S06]  /*2d20*/  @P1 BRA `(.L_x_32) ;  /* 0x0000000000081947 */ /* 0x000fec0003800000 */
[----:B------:R-:W0:Y:S02]  /*2d30*/  SYNCS.PHASECHK.TRANS64.TRYWAIT P1, [R20+URZ], R117 ;  /* 0x00000075140075a7 */ /* 0x000e24000802017f */
[----:B0-----:R-:W-:Y:S05]  /*2d40*/  @!P1 BRA `(.L_x_33) ;  /* 0x0000007400509947 */ /* 0x001fea0003800000 */
.L_x_32:
[----:B------:R-:W-:Y:S05]  /*2d50*/  BSYNC B0 ;  /* 0x0000000000007941 */ /* 0x000fea0003800000 */
.L_x_31:
[C-C-:B0-----:R-:W-:Y:S01]  /*2d60*/  IMAD.IADD R20, R99.reuse, 0x1, R22.reuse ;  /* 0x0000000163147824 */ /* 0x141fe200078e0216 */
[----:B------:R-:W-:Y:S01]  /*2d70*/  LDS.U8 R10, [R22+0x1000] ;  /* 0x00100000160a7984 */ /* 0x000fe20000000000 */
[----:B------:R-:W-:Y:S01]  /*2d80*/  IMAD.IADD R100, R104, 0x1, R22 ;  /* 0x0000000168647824 */ /* 0x000fe200078e0216 */
[----:B------:R-:W-:Y:S05]  /*2d90*/  WARPSYNC.ALL ;  /* 0x0000000000007948 */ /* 0x000fea0003800000 */
[----:B------:R-:W0:Y:S01]  /*2da0*/  LDS.U8 R21, [R20+0x1000] ;  /* 0x0010000014157984 */ /* 0x000e220000000000 */
[----:B------:R-:W-:-:S03]  /*2db0*/  IMAD.IADD R102, R99, 0x1, R100 ;  /* 0x0000000163667824 */ /* 0x000fc600078e0264 */
        /* <DEDUP_REMOVED lines=14> */
[----:B------:R0:W0:Y:S01]  /*2ea0*/  LDS.U8 R119, [R102+0x1008] ;  /* 0x0010080066777984 */ /* 0x0000220000000000 */
        /* <DEDUP_REMOVED lines=10> */
[----:B------:R-:W-:Y:S01]  /*2f50*/  PRMT R103, R119, 0x654, R14 ;  /* 0x0000065477677816 */ /* 0x000fe2000000000e */
[----:B------:R-:W-:Y:S01]  /*2f60*/  UIADD3 UR4, UR6, 0x6, URZ ;  /* 0x0000000606047890 */ /* 0x000fe2000fffe03f */
[----:B------:R-:W-:Y:S01]  /*2f70*/  WARPGROUP.ARRIVE ;  /* 0x00000000000079c5 */ /* 0x000fe20000000000 */
[----:B------:R-:W-:Y:S01]  /*2f80*/  UMOV UR7, 0x40000040 ;  /* 0x4000004000077882 */ /* 0x000fe20000000000 */
[C---:B------:R-:W-:Y:S01]  /*2f90*/  ISETP.GT.AND P1, PT, R5.reuse, 0x2, PT ;  /* 0x000000020500780c */ /* 0x040fe20003f24270 */
[----:B------:R-:W-:-:S03]  /*2fa0*/  VIADD R5, R5, 0xffffffff ;  /* 0xffffffff05057836 */ /* 0x000fc60000000000 */
[----:B------:R-:W-:Y:S02]  /*2fb0*/  UMOV UR6, UR4 ;  /* 0x0000000400067c82 */ /* 0x000fe40008000000 */
[----:B------:R-:W-:Y:S01]  /*2fc0*/  QGMMA.64x128x32.F32.E4M3.E5M2 R24, R108, gdesc[UR4], R24, gsb0 ;  /* 0x01e000046c187df3 */ /* 0x000fe20008002818 */
[----:B------:R-:W-:Y:S02]  /*2fd0*/  R2UR UR7, R0 ;  /* 0x00000000000772ca */ /* 0x000fe400000e0000 */
[----:B------:R-:W-:-:S04]  /*2fe0*/  WARPGROUP.DEPBAR.LE gsb0, 0x0 ;  /* 0x00008000000079c5 */ /* 0x000fc80000010000 */
[----:B------:R-:W-:Y:S09]  /*2ff0*/  @P1 BRA `(.L_x_34) ;  /* 0xfffffff400181947 */ /* 0x000ff2000383ffff */
.L_x_26:
[----:B------:R-:W-:Y:S01]  /*3000*/  IMAD.MOV.U32 R7, RZ, RZ, 0x40000040 ;  /* 0x40000040ff077424 */ /* 0x000fe200078e00ff */
[----:B------:R-:W-:Y:S01]  /*3010*/  LEA R6, R0, UR5, 0xa ;  /* 0x0000000500067c11 */ /* 0x000fe2000f8e50ff */
[----:B------:R-:W-:Y:S01]  /*3020*/  WARPGROUP.ARRIVE ;  /* 0x00000000000079c5 */ /* 0x000fe20000000000 */
[----:B------:R-:W-:Y:S01]  /*3030*/  IADD3 R20, R3, R12, R96 ;  /* 0x0000000c03147210 */ /* 0x000fe20007ffe060 */
[----:B------:R-:W-:Y:S01]  /*3040*/  IMAD.MOV.U32 R9, RZ, RZ, 0x40000040 ;  /* 0x40000040ff097424 */ /* 0x000fe200078e00ff */
[C---:B------:R-:W-:Y:S01]  /*3050*/  R2UR UR6, R6.reuse ;  /* 0x00000000060672ca */ /* 0x040fe200000e0000 */
[----:B------:R-:W-:Y:S01]  /*3060*/  VIADD R8, R6, 0x2 ;  /* 0x0000000206087836 */ /* 0x000fe20000000000 */
[----:B------:R-:W-:Y:S01]  /*3070*/  R2UR UR7, R7 ;  /* 0x00000000070772ca */ /* 0x000fe200000e0000 */
[--C-:B------:R-:W-:Y:S02]  /*3080*/  IMAD.IADD R22, R99, 0x1, R20.reuse ;  /* 0x0000000163167824 */ /* 0x100fe400078e0214 */
[----:B------:R-:W-:-:S04]  /*3090*/  IMAD.IADD R108, R104, 0x1, R20 ;  /* 0x00000001686c7824 */ /* 0x000fc800078e0214 */
[----:B------:R-:W-:-:S06]  /*30a0*/  IMAD.IADD R110, R99, 0x1, R108 ;  /* 0x00000001636e7824 */ /* 0x000fcc00078e026c */
[----:B------:R-:W-:Y:S01]  /*30b0*/  QGMMA.64x128x32.F32.E4M3.E5M2 R24, R100, gdesc[UR4], R24, gsb0 ;  /* 0x01e0000464187df3 */ /* 0x000fe20008002818 */
[----:B------:R-:W-:Y:S02]  /*30c0*/  R2UR UR6, R8 ;  /* 0x00000000080672ca */ /* 0x000fe400000e0000 */
[----:B------:R-:W-:Y:S01]  /*30d0*/  R2UR UR7, R9 ;  /* 0x00000000090772ca */ /* 0x000fe200000e0000 */
[----:B------:R-:W-:Y:S02]  /*30e0*/  WARPGROUP.DEPBAR.LE gsb0, 0x0 ;  /* 0x00008000000079c5 */ /* 0x000fe40000010000 */
[----:B------:R-:W-:Y:S04]  /*30f0*/  LDS.U8 R0, [R20+0x1800] ;  /* 0x0018000014007984 */ /* 0x000fe80000000000 */
[----:B------:R-:W-:Y:S04]  /*3100*/  LDS.U8 R10, [R20+0x1808] ;  /* 0x00180800140a7984 */ /* 0x000fe80000000000 */
[----:B------:R-:W-:Y:S04]  /*3110*/  LDS.U8 R12, [R20+0x2000] ;  /* 0x00200000140c7984 */ /* 0x000fe80000000000 */
[----:B------:R-:W-:Y:S04]  /*3120*/  LDS.U8 R14, [R20+0x2008] ;  /* 0x00200800140e7984 */ /* 0x000fe80000000000 */
[----:B------:R-:W0:Y:S04]  /*3130*/  LDS.U8 R5, [R22+0x1800] ;  /* 0x0018000016057984 */ /* 0x000e280000000000 */
[----:B------:R-:W1:Y:S04]  /*3140*/  LDS.U8 R15, [R22+0x1808] ;  /* 0x00180800160f7984 */ /* 0x000e680000000000 */
[----:B------:R-:W2:Y:S04]  /*3150*/  LDS.U8 R23, [R22+0x2000] ;  /* 0x0020000016177984 */ /* 0x000ea80000000000 */
[----:B------:R-:W3:Y:S04]  /*3160*/  LDS.U8 R111, [R22+0x2008] ;  /* 0x00200800166f7984 */ /* 0x000ee80000000000 */
[----:B------:R-:W4:Y:S04]  /*3170*/  LDS.U8 R11, [R108+0x1800] ;  /* 0x001800006c0b7984 */ /* 0x000f280000000000 */
[----:B------:R-:W4:Y:S04]  /*3180*/  LDS.U8 R21, [R108+0x1808] ;  /* 0x001808006c157984 */ /* 0x000f280000000000 */
[----:B------:R-:W4:Y:S04]  /*3190*/  LDS.U8 R103, [R108+0x2000] ;  /* 0x002000006c677984 */ /* 0x000f280000000000 */
[----:B------:R-:W4:Y:S04]  /*31a0*/  LDS.U8 R113, [R108+0x2008] ;  /* 0x002008006c717984 */ /* 0x000f280000000000 */
[----:B------:R-:W4:Y:S04]  /*31b0*/  LDS.U8 R13, [R110+0x1800] ;  /* 0x001800006e0d7984 */ /* 0x000f280000000000 */
[----:B------:R-:W4:Y:S04]  /*31c0*/  LDS.U8 R101, [R110+0x1808] ;  /* 0x001808006e657984 */ /* 0x000f280000000000 */
[----:B------:R-:W4:Y:S01]  /*31d0*/  LDS.U8 R109, [R110+0x2000] ;  /* 0x002000006e6d7984 */ /* 0x000f220000000000 */
[----:B0-----:R-:W-:-:S03]  /*31e0*/  PRMT R0, R5, 0x7604, R0 ;  /* 0x0000760405007816 */ /* 0x001fc60000000000 */
[----:B------:R-:W0:Y:S01]  /*31f0*/  LDS.U8 R115, [R110+0x2008] ;  /* 0x002008006e737984 */ /* 0x000e220000000000 */
[----:B-1----:R-:W-:Y:S02]  /*3200*/  PRMT R10, R15, 0x7604, R10 ;  /* 0x000076040f0a7816 */ /* 0x002fe4000000000a */
[----:B--2---:R-:W-:Y:S02]  /*3210*/  PRMT R12, R23, 0x7604, R12 ;  /* 0x00007604170c7816 */ /* 0x004fe4000000000c */
[----:B---3--:R-:W-:Y:S02]  /*3220*/  PRMT R14, R111, 0x7604, R14 ;  /* 0x000076046f0e7816 */ /* 0x008fe4000000000e */
[----:B----4-:R-:W-:Y:S02]  /*3230*/  PRMT R0, R11, 0x7054, R0 ;  /* 0x000070540b007816 */ /* 0x010fe40000000000 */
[----:B------:R-:W-:Y:S02]  /*3240*/  PRMT R10, R21, 0x7054, R10 ;  /* 0x00007054150a7816 */ /* 0x000fe4000000000a */
[----:B------:R-:W-:-:S02]  /*3250*/  PRMT R12, R103, 0x7054, R12 ;  /* 0x00007054670c7816 */ /* 0x000fc4000000000c */
[----:B------:R-:W-:Y:S02]  /*3260*/  PRMT R14, R113, 0x7054, R14 ;  /* 0x00007054710e7816 */ /* 0x000fe4000000000e */
[----:B------:R-:W-:Y:S02]  /*3270*/  PRMT R100, R13, 0x654, R0 ;  /* 0x000006540d647816 */ /* 0x000fe40000000000 */
[----:B------:R-:W-:Y:S02]  /*3280*/  PRMT R101, R101, 0x654, R10 ;  /* 0x0000065465657816 */ /* 0x000fe4000000000a */
[----:B------:R-:W-:Y:S02]  /*3290*/  PRMT R102, R109, 0x654, R12 ;  /* 0x000006546d667816 */ /* 0x000fe4000000000c */
[----:B0-----:R-:W-:-:S04]  /*32a0*/  PRMT R103, R115, 0x654, R14 ;  /* 0x0000065473677816 */ /* 0x001fc8000000000e */
[----:B------:R-:W-:-:S06]  /*32b0*/  WARPGROUP.ARRIVE ;  /* 0x00000000000079c5 */ /* 0x000fcc0000000000 */
[----:B------:R-:W-:Y:S03]  /*32c0*/  QGMMA.64x128x32.F32.E4M3.E5M2 R24, R100, gdesc[UR4], R24, gsb0 ;  /* 0x01e0000464187df3 */ /* 0x000fe60008002818 */
        /* <DEDUP_REMOVED lines=29> */
[----:B------:R-:W-:Y:S06]  /*34a0*/  @!P0 BRA `(.L_x_35) ;  /* 0x0000000000048947 */ /* 0x000fec0003800000 */
[----:B------:R-:W-:Y:S01]  /*34b0*/  BPT.TRAP 0x1 ;  /* 0x000000040000795c */ /* 0x000fe20000300000 */
.L_x_35:
[----:B------:R-:W-:Y:S01]  /*34c0*/  IMAD R4, R4, 0x8, R3 ;  /* 0x0000000804047824 */ /* 0x000fe200078e0203 */
[----:B------:R-:W-:-:S03]  /*34d0*/  ISETP.GT.U32.AND P1, PT, R18, 0x1, PT ;  /* 0x000000011200780c */ /* 0x000fc60003f24070 */
[----:B------:R-:W-:-:S05]  /*34e0*/  VIADD R4, R4, 0x38 ;  /* 0x0000003804047836 */ /* 0x000fca0000000000 */
[----:B------:R-:W-:-:S04]  /*34f0*/  PRMT R4, RZ, 0x654, R4 ;  /* 0x00000654ff047816 */ /* 0x000fc80000000004 */
[----:B------:R0:W-:Y:S01]  /*3500*/  SYNCS.ARRIVE.TRANS64.RED.A1T0 RZ, [R4+URZ], RZ ;  /* 0x000000ff04ff79a7 */ /* 0x0001e2000810043f */
[----:B------:R-:W-:Y:S05]  /*3510*/  @P1 BRA `(.L_x_36) ;  /* 0x0000000000041947 */ /* 0x000fea0003800000 */
[----:B------:R-:W-:Y:S01]  /*3520*/  BPT.TRAP 0x1 ;  /* 0x000000040000795c */ /* 0x000fe20000300000 */
.L_x_36:
[C---:B0-----:R-:W-:Y:S01]  /*3530*/  VIADD R4, R6.reuse, 0x4 ;  /* 0x0000000406047836 */ /* 0x041fe20000000000 */
[----:B------:R-:W-:Y:S01]  /*3540*/  WARPGROUP.ARRIVE ;  /* 0x00000000000079c5 */ /* 0x000fe20000000000 */
[----:B------:R-:W-:Y:S02]  /*3550*/  IMAD.MOV.U32 R5, RZ, RZ, 0x40000040 ;  /* 0x40000040ff057424 */ /* 0x000fe400078e00ff */
[----:B------:R-:W-:Y:S01]  /*3560*/  VIADD R6, R6, 0x6 ;  /* 0x0000000606067836 */ /* 0x000fe20000000000 */
[----:B------:R-:W-:Y:S01]  /*3570*/  R2UR UR6, R4 ;  /* 0x00000000040672ca */ /* 0x000fe200000e0000 */
[----:B------:R-:W-:Y:S01]  /*3580*/  IMAD.MOV.U32 R7, RZ, RZ, 0x40000040 ;  /* 0x40000040ff077424 */ /* 0x000fe200078e00ff */
[----:B------:R-:W-:-:S13]  /*3590*/  R2UR UR7, R5 ;  /* 0x00000000050772ca */ /* 0x000fda00000e0000 */
        /* <DEDUP_REMOVED lines=20> */
[----:B------:R0:W0:Y:S01]  /*36e0*/  LDS.U8 R12, [R110+0x4008] ;  /* 0x004008006e0c7984 */ /* 0x0000220000000000 */
        /* <DEDUP_REMOVED lines=9> */
[----:B0-----:R-:W-:Y:S02]  /*3780*/  PRMT R110, R101, 0x654, R8 ;  /* 0x00000654656e7816 */ /* 0x001fe40000000008 */
[----:B------:R-:W-:-:S04]  /*3790*/  PRMT R111, R12, 0x654, R111 ;  /* 0x000006540c6f7816 */ /* 0x000fc8000000006f */
[----:B------:R-:W-:-:S06]  /*37a0*/  WARPGROUP.ARRIVE ;  /* 0x00000000000079c5 */ /* 0x000fcc0000000000 */
[----:B------:R-:W-:Y:S03]  /*37b0*/  QGMMA.64x128x32.F32.E4M3.E5M2 R24, R108, gdesc[UR4], R24, gsb0 ;  /* 0x01e000046c187df3 */ /* 0x000fe60008002818 */
[----:B------:R-:W-:Y:S02]  /*37c0*/  WARPGROUP.DEPBAR.LE gsb0, 0x0 ;  /* 0x00008000000079c5 */ /* 0x000fe40000010000 */
.L_x_22:
[----:B------:R-:W-:Y:S05]  /*37d0*/  @!P0 BRA `(.L_x_37) ;  /* 0x0000000000048947 */ /* 0x000fea0003800000 */
[----:B------:R-:W-:Y:S01]  /*37e0*/  BPT.TRAP 0x1 ;  /* 0x000000040000795c */ /* 0x000fe20000300000 */
.L_x_37:
[----:B------:R-:W-:Y:S01]  /*37f0*/  UIADD3 UR6, UR44, UR41, URZ ;  /* 0x000000292c067290 */ /* 0x000fe2000fffe03f */
[----:B------:R-:W-:-:S03]  /*3800*/  ISETP.GT.U32.AND P0, PT, R18, 0x1, PT ;  /* 0x000000011200780c */ /* 0x000fc60003f04070 */
[----:B------:R-:W-:-:S04]  /*3810*/  UIMAD.WIDE.U32 UR4, UR6, 0x24924925, URZ ;  /* 0x24924925060478a5 */ /* 0x000fc8000f8e003f */
[----:B------:R-:W-:-:S04]  /*3820*/  UIADD3 UR4, UR6, -UR5, URZ ;  /* 0x8000000506047290 */ /* 0x000fc8000fffe03f */
[----:B------:R-:W-:-:S04]  /*3830*/  ULEA.HI UR4, UR4, UR5, URZ, 0x1f ;  /* 0x0000000504047291 */ /* 0x000fc8000f8ff83f */
[----:B------:R-:W-:-:S04]  /*3840*/  USHF.R.U32.HI UR4, URZ, 0x2, UR4 ;  /* 0x000000023f047899 */ /* 0x000fc80008011604 */
[----:B------:R-:W-:-:S06]  /*3850*/  UIMAD UR4, UR4, -0x7, UR6 ;  /* 0xfffffff9040478a4 */ /* 0x000fcc000f8e0206 */
[----:B------:R-:W-:-:S04]  /*3860*/  IMAD.U32 R0, RZ, RZ, UR4 ;  /* 0x00000004ff007e24 */ /* 0x000fc8000f8e00ff */
[----:B------:R-:W-:-:S04]  /*3870*/  IMAD R3, R0, 0x8, R3 ;  /* 0x0000000800037824 */ /* 0x000fc800078e0203 */
[----:B------:R-:W-:-:S05]  /*3880*/  VIADD R3, R3, 0x38 ;  /* 0x0000003803037836 */ /* 0x000fca0000000000 */
[----:B------:R-:W-:-:S04]  /*3890*/  PRMT R3, RZ, 0x654, R3 ;  /* 0x00000654ff037816 */ /* 0x000fc80000000003 */
[----:B------:R0:W-:Y:S01]  /*38a0*/  SYNCS.ARRIVE.TRANS64.RED.A1T0 RZ, [R3+URZ], RZ ;  /* 0x000000ff03ff79a7 */ /* 0x0001e2000810043f */
[----:B------:R-:W-:Y:S05]  /*38b0*/  @P0 BRA `(.L_x_38) ;  /* 0x0000000000040947 */ /* 0x000fea0003800000 */
[----:B------:R-:W-:Y:S01]  /*38c0*/  BPT.TRAP 0x1 ;  /* 0x000000040000795c */ /* 0x000fe20000300000 */
.L_x_38:
[----:B------:R-:W-:Y:S01]  /*38d0*/  UIADD3 UR41, UR43, UR41, URZ ;  /* 0x000000292b297290 */ /* 0x000fe2000fffe03f */
[----:B------:R-:W-:Y:S01]  /*38e0*/  IMAD.SHL.U32 R92, R92, 0x80, RZ ;  /* 0x000000805c5c7824 */ /* 0x000fe200078e00ff */
[----:B------:R-:W-:Y:S01]  /*38f0*/  ULDC UR7, c[0x0][0x288] ;  /* 0x0000a20000077ab9 */ /* 0x000fe20000000800 */
[----:B------:R-:W-:Y:S01]  /*3900*/  IMAD.SHL.U32 R10, R89, 0x80, RZ ;  /* 0x00000080590a7824 */ /* 0x000fe200078e00ff */
[----:B------:R-:W-:Y:S01]  /*3910*/  UIMAD.WIDE.U32 UR4, UR41, 0x24924925, URZ ;  /* 0x24924925290478a5 */ /* 0x000fe2000f8e003f */
[----:B------:R-:W-:Y:S01]  /*3920*/  IMAD.MOV.U32 R0, RZ, RZ, -0x1 ;  /* 0xffffffffff007424 */ /* 0x000fe200078e00ff */
[----:B------:R-:W-:Y:S01]  /*3930*/  UISETP.GT.U32.AND UP0, UPT, UR41, 0x6, UPT ;  /* 0x000000062900788c */ /* 0x000fe2000bf04070 */
[----:B------:R-:W-:Y:S01]  /*3940*/  ISETP.GE.AND P0, PT, R92, UR7, PT ;  /* 0x000000075c007c0c */ /* 0x000fe2000bf06270 */
[----:B------:R-:W-:Y:S02]  /*3950*/  UIADD3 UR4, UR41, -UR5, URZ ;  /* 0x8000000529047290 */ /* 0x000fe4000fffe03f */
[----:B------:R-:W-:-:S02]  /*3960*/  UISETP.LT.U32.AND UP0, UPT, UR43, 0x7, UP0 ;  /* 0x000000072b00788c */ /* 0x000fc40008701070 */
[----:B------:R-:W-:Y:S02]  /*3970*/  ULEA.HI UR4, UR4, UR5, URZ, 0x1f ;  /* 0x0000000504047291 */ /* 0x000fe4000f8ff83f */
[----:B------:R-:W-:Y:S01]  /*3980*/  UISETP.GE.U32.AND UP1, UPT, UR43, 0x7, UPT ;  /* 0x000000072b00788c */ /* 0x000fe2000bf26070 */
[----:B------:R-:W-:Y:S01]  /*3990*/  ULDC UR5, c[0x0][0x284] ;  /* 0x0000a10000057ab9 */ /* 0x000fe20000000800 */
[----:B------:R-:W-:Y:S01]  /*39a0*/  USEL UR6, URZ, 0x1, !UP0 ;  /* 0x000000013f067887 */ /* 0x000fe2000c000000 */
[----:B------:R-:W-:Y:S01]  /*39b0*/  ISETP.GE.OR P0, PT, R10, UR5, P0 ;  /* 0x000000050a007c0c */ /* 0x000fe20008706670 */
[----:B------:R-:W-:Y:S02]  /*39c0*/  USHF.R.U32.HI UR4, URZ, 0x2, UR4 ;  /* 0x000000023f047899 */ /* 0x000fe40008011604 */
[----:B------:R-:W-:Y:S02]  /*39d0*/  ULOP3.LUT UR40, UR40, UR6, URZ, 0x3c, !UPT ;  /* 0x0000000628287292 */ /* 0x000fe4000f8e3c3f */
[----:B------:R-:W-:-:S03]  /*39e0*/  UIMAD UR41, UR4, -0x7, UR41 ;  /* 0xfffffff9042978a4 */ /* 0x000fc6000f8e0229 */
[----:B------:R-:W-:-:S05]  /*39f0*/  @UP1 ULOP3.LUT UR40, UR40, 0x1, UR4, 0x78, !UPT ;  /* 0x0000000128281892 */ /* 0x000fca000f8e7804 */
[----:B------:R-:W-:Y:S07]  /*3a00*/  @P0 BRA `(.L_x_39) ;  /* 0x0000004400d00947 */ /* 0x000fee0003800000 */
[----:B------:R-:W1:Y:S01]  /*3a10*/  LDC.64 R14, c[0x0][0x5c8] ;  /* 0x00017200ff0e7b82 */ /* 0x000e620000000a00 */
[----:B------:R-:W-:Y:S01]  /*3a20*/  LOP3.LUT R8, R92, 0x6, R98, 0xf8, !PT ;  /* 0x000000065c087812 */ /* 0x000fe200078ef862 */
[----:B------:R-:W-:Y:S01]  /*3a30*/  ULDC.64 UR4, c[0x0][0x5d0] ;  /* 0x0001740000047ab9 */ /* 0x000fe20000000a00 */
[----:B------:R-:W-:Y:S01]  /*3a40*/  SHF.R.S32.HI R11, RZ, 0x1f, R88 ;  /* 0x0000001fff0b7819 */ /* 0x000fe20000011458 */
[----:B------:R-:W-:Y:S01]  /*3a50*/  IMAD.WIDE R12, R89, 0x80, R90 ;  /* 0x00000080590c7825 */ /* 0x000fe200078e025a */
[--C-:B------:R-:W-:Y:S01]  /*3a60*/  SHF.R.S32.HI R9, RZ, 0x1f, R8.reuse ;  /* 0x0000001fff097819 */ /* 0x100fe20000011408 */
[----:B------:R-:W-:Y:S02]  /*3a70*/  BSSY B0, `(.L_x_39) ;  /* 0x000046d000007945 */ /* 0x000fe40003800000 */
[----:B0-----:R-:W-:Y:S02]  /*3a80*/  IMAD R3, R11, UR4, RZ ;  /* 0x000000040b037c24 */ /* 0x001fe4000f8e02ff */
[----:B------:R-:W-:-:S04]  /*3a90*/  IMAD.WIDE.U32 R4, R88, UR4, R8 ;  /* 0x0000000458047c25 */ /* 0x000fc8000f8e0008 */
[----:B------:R-:W-:Y:S01]  /*3aa0*/  IMAD R3, R88, UR5, R3 ;  /* 0x0000000558037c24 */ /* 0x000fe2000f8e0203 */
[----:B------:R-:W-:Y:S01]  /*3ab0*/  ULDC.64 UR4, c[0x0][0x5c0] ;  /* 0x0001700000047ab9 */ /* 0x000fe20000000a00 */
[----:B------:R-:W-:Y:S02]  /*3ac0*/  IMAD.IADD R20, R107, 0x1, -R10 ;  /* 0x000000016b147824 */ /* 0x000fe400078e0a0a */
[----:B------:R-:W-:Y:S02]  /*3ad0*/  IMAD.IADD R5, R5, 0x1, R3 ;  /* 0x0000000105057824 */ /* 0x000fe400078e0203 */
[----:B-1----:R-:W-:-:S04]  /*3ae0*/  IMAD R6, R13, R14, RZ ;  /* 0x0000000e0d067224 */ /* 0x002fc800078e02ff */
[C---:B------:R-:W-:Y:S02]  /*3af0*/  IMAD R3, R12.reuse, R15, R6 ;  /* 0x0000000f0c037224 */ /* 0x040fe400078e0206 */
[----:B------:R-:W-:-:S04]  /*3b00*/  IMAD.WIDE.U32 R6, R12, R14, R4 ;  /* 0x0000000e0c067225 */ /* 0x000fc800078e0004 */
[----:B------:R-:W-:Y:S01]  /*3b10*/  IMAD.IADD R5, R7, 0x1, R3 ;  /* 0x0000000107057824 */ /* 0x000fe200078e0203 */
[----:B------:R-:W-:Y:S02]  /*3b20*/  LEA R4, P0, R14, R6, 0x3 ;  /* 0x000000060e047211 */ /* 0x000fe400078018ff */
[----:B------:R-:W-:Y:S02]  /*3b30*/  IADD3 R6, P1, R6, UR4, RZ ;  /* 0x0000000406067c10 */ /* 0x000fe4000ff3e0ff */
[----:B------:R-:W-:Y:S02]  /*3b40*/  LEA.HI.X R3, R14, R5, R15, 0x3, P0 ;  /* 0x000000050e037211 */ /* 0x000fe400000f1c0f */
[----:B-----5:R-:W-:Y:S02]  /*3b50*/  FSETP.NEU.AND P0, PT, R94, RZ, PT ;  /* 0x000000ff5e00720b */ /* 0x020fe40003f0d000 */
[----:B------:R-:W-:Y:S02]  /*3b60*/  IADD3 R4, P2, R4, UR4, RZ ;  /* 0x0000000404047c10 */ /* 0x000fe4000ff5e0ff */
[----:B------:R-:W-:-:S02]  /*3b70*/  IADD3.X R7, R5, UR5, RZ, P1, !PT ;  /* 0x0000000505077c10 */ /* 0x000fc40008ffe4ff */
[----:B------:R-:W-:Y:S01]  /*3b80*/  IADD3.X R5, R3, UR5, RZ, P2, !PT ;  /* 0x0000000503057c10 */ /* 0x000fe200097fe4ff */
[----:B------:R-:W-:-:S06]  /*3b90*/  IMAD.IADD R3, R95, 0x1, -R92 ;  /* 0x000000015f037824 */ /* 0x000fcc00078e0a5c */
[----:B------:R-:W-:Y:S05]  /*3ba0*/  @!P0 BRA `(.L_x_40) ;  /* 0x00000034005c8947 */ /* 0x000fea0003800000 */
[----:B------:R-:W0:Y:S01]  /*3bb0*/  LDC.64 R22, c[0x0][0x5b0] ;  /* 0x00016c00ff167b82 */ /* 0x000e220000000a00 */
[----:B------:R-:W-:Y:S01]  /*3bc0*/  ULDC.64 UR4, c[0x0][0x5b8] ;  /* 0x00016e0000047ab9 */ /* 0x000fe20000000a00 */
[----:B------:R-:W-:Y:S01]  /*3bd0*/  ISETP.GE.AND P0, PT, R20, 0x1, PT ;  /* 0x000000011400780c */ /* 0x000fe20003f06270 */
[----:B------:R-:W-:Y:S01]  /*3be0*/  IMAD R15, R11, UR4, RZ ;  /* 0x000000040b0f7c24 */ /* 0x000fe2000f8e02ff */
[----:B------:R-:W-:Y:S01]  /*3bf0*/  BSSY B1, `(.L_x_41) ;  /* 0x000000e000017945 */ /* 0x000fe20003800000 */
[C---:B------:R-:W-:Y:S01]  /*3c00*/  IMAD.WIDE.U32 R10, R88.reuse, UR4, R8 ;  /* 0x00000004580a7c25 */ /* 0x040fe2000f8e0008 */
[----:B------:R-:W-:Y:S02]  /*3c10*/  ISETP.LT.OR P3, PT, R3, 0x1, !P0 ;  /* 0x000000010300780c */ /* 0x000fe40004761670 */
[----:B------:R-:W1:Y:S01]  /*3c20*/  LDC.64 R100, c[0x0][0x5a8] ;  /* 0x00016a00ff647b82 */ /* 0x000e620000000a00 */
[----:B------:R-:W-:-:S04]  /*3c30*/  IMAD R15, R88, UR5, R15 ;  /* 0x00000005580f7c24 */ /* 0x000fc8000f8e020f */
[----:B------:R-:W-:Y:S02]  /*3c40*/  IMAD.IADD R11, R11, 0x1, R15 ;  /* 0x000000010b0b7824 */ /* 0x000fe400078e020f */
[-C--:B0-----:R-:W-:Y:S02]  /*3c50*/  IMAD R14, R13, R22.reuse, RZ ;  /* 0x000000160d0e7224 */ /* 0x081fe400078e02ff */
[----:B------:R-:W-:-:S04]  /*3c60*/  IMAD.WIDE.U32 R8, R12, R22, R10 ;  /* 0x000000160c087225 */ /* 0x000fc800078e000a */
[----:B------:R-:W-:Y:S01]  /*3c70*/  IMAD R14, R12, R23, R14 ;  /* 0x000000170c0e7224 */ /* 0x000fe200078e020e */
[----:B-1----:R-:W-:-:S04]  /*3c80*/  IADD3 R8, P1, R8, R100, RZ ;  /* 0x0000006408087210 */ /* 0x002fc80007f3e0ff */
[--C-:B------:R-:W-:Y:S02]  /*3c90*/  IADD3.X R9, R101, R9, R14.reuse, P1, !PT ;  /* 0x0000000965097210 */ /* 0x100fe40000ffe40e */
[----:B------:R-:W-:Y:S01]  /*3ca0*/  PRMT R14, RZ, 0x7610, R14 ;  /* 0x00007610ff0e7816 */ /* 0x000fe2000000000e */
[----:B------:R-:W-:Y:S06]  /*3cb0*/  @P3 BRA `(.L_x_42) ;  /* 0x0000000000043947 */ /* 0x000fec0003800000 */
[----:B------:R0:W5:Y:S02]  /*3cc0*/  LDG.E.U8 R14, desc[UR36][R8.64] ;  /* 0x00000024080e7981 */ /* 0x000164000c1e1100 */
.L_x_42:
[----:B------:R-:W-:Y:S05]  /*3cd0*/  BSYNC B1 ;  /* 0x0000000000017941 */ /* 0x000fea0003800000 */
.L_x_41:
[----:B-----5:R-:W-:Y:S01]  /*3ce0*/  LOP3.LUT R14, R14, 0xff, RZ, 0xc0, !PT ;  /* 0x000000ff0e0e7812 */ /* 0x020fe200078ec0ff */
[----:B------:R-:W-:Y:S01]  /*3cf0*/  BSSY B1, `(.L_x_43) ;  /* 0x000000b000017945 */ /* 0x000fe20003800000 */
[----:B------:R-:W-:Y:S02]  /*3d00*/  ISETP.LT.OR P2, PT, R3, 0x2, !P0 ;  /* 0x000000020300780c */ /* 0x000fe40004741670 */
[----:B------:R-:W-:-:S05]  /*3d10*/  F2FP.F16.E5M2.UNPACK_B R14, R14 ;  /* 0x0000000eff0e723e */ /* 0x000fca00020004ff */
[----:B------:R-:W-:Y:S01]  /*3d20*/  HADD2.F32 R15, -RZ, R14.H0_H0 ;  /* 0x2000000eff0f7230 */ /* 0x000fe20000004100 */
[----:B------:R-:W-:-:S04]  /*3d30*/  PRMT R14, RZ, 0x7610, R14 ;  /* 0x00007610ff0e7816 */ /* 0x000fc8000000000e */
[----:B------:R-:W-:-:S04]  /*3d40*/  FMUL R15, R15, R94 ;  /* 0x0000005e0f0f7220 */ /* 0x000fc80000400000 */
[----:B------:R-:W-:-:S05]  /*3d50*/  FFMA R15, R24, R93, R15 ;  /* 0x0000005d180f7223 */ /* 0x000fca000000000f */
[----:B------:R-:W-:-:S05]  /*3d60*/  F2FP.SATFINITE.E5M2.F32.PACK_AB_MERGE_C R15, RZ, R15, RZ ;  /* 0x0000000fff0f723e */ /* 0x000fca00048060ff */
[----:B------:R1:W-:Y:S01]  /*3d70*/  @!P3 STG.E.U8 desc[UR36][R6.64], R15 ;  /* 0x0000000f0600b986 */ /* 0x0003e2000c101124 */
[----:B------:R-:W-:Y:S05]  /*3d80*/  @P2 BRA `(.L_x_44) ;  /* 0x0000000000042947 */ /* 0x000fea0003800000 */
[----:B------:R2:W5:Y:S02]  /*3d90*/  LDG.E.U8 R14, desc[UR36][R8.64+0x1] ;  /* 0x00000124080e7981 */ /* 0x000564000c1e1100 */
.L_x_44:
[----:B------:R-:W-:Y:S05]  /*3da0*/  BSYNC B1 ;  /* 0x0000000000017941 */ /* 0x000fea0003800000 */
.L_x_43:
[----:B-----5:R-:W-:Y:S01]  /*3db0*/  LOP3.LUT R14, R14, 0xff, RZ, 0xc0, !PT ;  /* 0x000000ff0e0e7812 */ /* 0x020fe200078ec0ff */
[----:B------:R-:W-:Y:S01]  /*3dc0*/  BSSY B1, `(.L_x_45) ;  /* 0x0000013000017945 */ /* 0x000fe20003800000 */
[----:B------:R-:W-:Y:S02]  /*3dd0*/  IADD3 R21, P1, R12, 0x8, RZ ;  /* 0x000000080c157810 */ /* 0x000fe40007f3e0ff */
[----:B------:R-:W-:-:S03]  /*3de0*/  F2FP.F16.E5M2.UNPACK_B R14, R14 ;  /* 0x0000000eff0e723e */ /* 0x000fc600020004ff */
[----:B------:R-:W-:Y:S01]  /*3df0*/  IMAD.X R13, RZ, RZ, R13, P1 ;  /* 0x000000ffff0d7224 */ /* 0x000fe200008e060d */
[----:B------:R-:W-:Y:S01]  /*3e00*/  ISETP.GE.AND P1, PT, R20, 0x9, PT ;  /* 0x000000091400780c */ /* 0x000fe20003f26270 */
[----:B-1----:R-:W-:Y:S02]  /*3e10*/  HADD2.F32 R15, -RZ, R14.H0_H0 ;  /* 0x2000000eff0f7230 */ /* 0x002fe40000004100 */
[-C--:B------:R-:W-:Y:S01]  /*3e20*/  IMAD R14, R13, R22.reuse, RZ ;  /* 0x000000160d0e7224 */ /* 0x080fe200078e02ff */
[----:B------:R-:W-:Y:S01]  /*3e30*/  ISETP.LT.OR P4, PT, R3, 0x1, !P1 ;  /* 0x000000010300780c */ /* 0x000fe20004f81670 */
[----:B------:R-:W-:-:S04]  /*3e40*/  IMAD.WIDE.U32 R10, R21, R22, R10 ;  /* 0x00000016150a7225 */ /* 0x000fc800078e000a */
[----:B------:R-:W-:Y:S01]  /*3e50*/  FMUL R12, R15, R94 ;  /* 0x0000005e0f0c7220 */ /* 0x000fe20000400000 */
[----:B------:R-:W-:-:S03]  /*3e60*/  IMAD R14, R21, R23, R14 ;  /* 0x00000017150e7224 */ /* 0x000fc600078e020e */
[----:B------:R-:W-:-:S01]  /*3e70*/  FFMA R12, R25, R93, R12 ;  /* 0x0000005d190c7223 */ /* 0x000fc2000000000c */
[----:B------:R-:W-:-:S04]  /*3e80*/  IADD3 R10, P3, R10, R100, RZ ;  /* 0x000000640a0a7210 */ /* 0x000fc80007f7e0ff */
[----:B------:R-:W-:Y:S02]  /*3e90*/  F2FP.SATFINITE.E5M2.F32.PACK_AB_MERGE_C R13, RZ, R12, RZ ;  /* 0x0000000cff0d723e */ /* 0x000fe400048060ff */
[----:B------:R-:W-:Y:S02]  /*3ea0*/  IADD3.X R11, R101, R11, R14, P3, !PT ;  /* 0x0000000b650b7210 */ /* 0x000fe40001ffe40e */
[----:B------:R-:W-:Y:S01]  /*3eb0*/  PRMT R12, RZ, 0x7610, R12 ;  /* 0x00007610ff0c7816 */ /* 0x000fe2000000000c */
[----:B------:R1:W-:Y:S01]  /*3ec0*/  @!P2 STG.E.U8 desc[UR36][R6.64+0x1], R13 ;  /* 0x0000010d0600a986 */ /* 0x0003e2000c101124 */
[----:B------:R-:W-:Y:S05]  /*3ed0*/  @P4 BRA `(.L_x_46) ;  /* 0x0000000000044947 */ /* 0x000fea0003800000 */
[----:B------:R3:W5:Y:S02]  /*3ee0*/  LDG.E.U8 R12, desc[UR36][R10.64] ;  /* 0x000000240a0c7981 */ /* 0x000764000c1e1100 */
.L_x_46:
[----:B------:R-:W-:Y:S05]  /*3ef0*/  BSYNC B1 ;  /* 0x0000000000017941 */ /* 0x000fea0003800000 */
.L_x_45:
[----:B-----5:R-:W-:Y:S01]  /*3f00*/  LOP3.LUT R12, R12, 0xff, RZ, 0xc0, !PT ;  /* 0x000000ff0c0c7812 */ /* 0x020fe200078ec0ff */
[----:B------:R-:W-:Y:S01]  /*3f10*/  BSSY B1, `(.L_x_47) ;  /* 0x000000b000017945 */ /* 0x000fe20003800000 */
[----:B------:R-:W-:Y:S02]  /*3f20*/  ISETP.LT.OR P2, PT, R3, 0x2, !P1 ;  /* 0x000000020300780c */ /* 0x000fe40004f41670 */
[----:B------:R-:W-:-:S05]  /*3f30*/  F2FP.F16.E5M2.UNPACK_B R12, R12 ;  /* 0x0000000cff0c723e */ /* 0x000fca00020004ff */
[----:B-1----:R-:W-:Y:S01]  /*3f40*/  HADD2.F32 R13, -RZ, R12.H0_H0 ;  /* 0x2000000cff0d7230 */ /* 0x002fe20000004100 */
[----:B------:R-:W-:-:S04]  /*3f50*/  PRMT R12, RZ, 0x7610, R12 ;  /* 0x00007610ff0c7816 */ /* 0x000fc8000000000c */
[----:B------:R-:W-:-:S04]  /*3f60*/  FMUL R13, R13, R94 ;  /* 0x0000005e0d0d7220 */ /* 0x000fc80000400000 */
[----:B------:R-:W-:-:S05]  /*3f70*/  FFMA R13, R26, R93, R13 ;  /* 0x0000005d1a0d7223 */ /* 0x000fca000000000d */
[----:B------:R-:W-:-:S05]  /*3f80*/  F2FP.SATFINITE.E5M2.F32.PACK_AB_MERGE_C R13, RZ, R13, RZ ;  /* 0x0000000dff0d723e */ /* 0x000fca00048060ff */
[----:B------:R1:W-:Y:S01]  /*3f90*/  @!P4 STG.E.U8 desc[UR36][R4.64], R13 ;  /* 0x0000000d0400c986 */ /* 0x0003e2000c101124 */
[----:B------:R-:W-:Y:S05]  /*3fa0*/  @P2 BRA `(.L_x_48) ;  /* 0x0000000000042947 */ /* 0x000fea0003800000 */
[----:B------:R4:W5:Y:S02]  /*3fb0*/  LDG.E.U8 R12, desc[UR36][R10.64+0x1] ;  /* 0x000001240a0c7981 */ /* 0x000964000c1e1100 */
.L_x_48:
[----:B------:R-:W-:Y:S05]  /*3fc0*/  BSYNC B1 ;  /* 0x0000000000017941 */ /* 0x000fea0003800000 */
.L_x_47:
[----:B-----5:R-:W-:Y:S01]  /*3fd0*/  LOP3.LUT R12, R12, 0xff, RZ, 0xc0, !PT ;  /* 0x000000ff0c0c7812 */ /* 0x020fe200078ec0ff */
[----:B------:R-:W-:Y:S01]  /*3fe0*/  BSSY B1, `(.L_x_49) ;  /* 0x000000b000017945 */ /* 0x000fe20003800000 */
[----:B------:R-:W-:Y:S02]  /*3ff0*/  ISETP.LT.OR P3, PT, R3, 0x9, !P0 ;  /* 0x000000090300780c */ /* 0x000fe40004761670 */
[----:B------:R-:W-:-:S05]  /*4000*/  F2FP.F16.E5M2.UNPACK_B R12, R12 ;  /* 0x0000000cff0c723e */ /* 0x000fca00020004ff */
[----:B-1----:R-:W-:-:S05]  /*4010*/  HADD2.F32 R13, -RZ, R12.H0_H0 ;  /* 0x2000000cff0d7230 */ /* 0x002fca0000004100 */
[----:B------:R-:W-:-:S04]  /*4020*/  FMUL R12, R13, R94 ;  /* 0x0000005e0d0c7220 */ /* 0x000fc80000400000 */
[----:B------:R-:W-:-:S05]  /*4030*/  FFMA R12, R27, R93, R12 ;  /* 0x0000005d1b0c7223 */ /* 0x000fca000000000c */
[----:B------:R-:W-:Y:S02]  /*4040*/  F2FP.SATFINITE.E5M2.F32.PACK_AB_MERGE_C R13, RZ, R12, RZ ;  /* 0x0000000cff0d723e */ /* 0x000fe400048060ff */
[----:B------:R-:W-:-:S03]  /*4050*/  PRMT R12, RZ, 0x7610, R12 ;  /* 0x00007610ff0c7816 */ /* 0x000fc6000000000c */
[----:B------:R1:W-:Y:S01]  /*4060*/  @!P2 STG.E.U8 desc[UR36][R4.64+0x1], R13 ;  /* 0x0000010d0400a986 */ /* 0x0003e2000c101124 */
[----:B------:R-:W-:Y:S05]  /*4070*/  @P3 BRA `(.L_x_50) ;  /* 0x0000000000043947 */ /* 0x000fea0003800000 */
[----:B------:R0:W5:Y:S02]  /*4080*/  LDG.E.U8 R12, desc[UR36][R8.64+0x8] ;  /* 0x00000824080c7981 */ /* 0x000164000c1e1100 */
.L_x_50:
[----:B------:R-:W-:Y:S05]  /*4090*/  BSYNC B1 ;  /* 0x0000000000017941 */ /* 0x000fea0003800000 */
.L_x_49:
        /* <DEDUP_REMOVED lines=12> */
.L_x_52:
[----:B------:R-:W-:Y:S05]  /*4160*/  BSYNC B1 ;  /* 0x0000000000017941 */ /* 0x000fea0003800000 */
.L_x_51:
        /* <DEDUP_REMOVED lines=12> */
.L_x_54:
[----:B------:R-:W-:Y:S05]  /*4230*/  BSYNC B1 ;  /* 0x0000000000017941 */ /* 0x000fea0003800000 */
.L_x_53:
        /* <DEDUP_REMOVED lines=12> */
.L_x_56:
[----:B------:R-:W-:Y:S05]  /*4300*/  BSYNC B1 ;  /* 0x0000000000017941 */ /* 0x000fea0003800000 */
.L_x_55:
        /* <DEDUP_REMOVED lines=12> */
.L_x_58:
[----:B------:R-:W-:Y:S05]  /*43d0*/  BSYNC B1 ;  /* 0x0000000000017941 */ /* 0x000fea0003800000 */
.L_x_57:
        /* <DEDUP_REMOVED lines=12> */
.L_x_60:
[----:B------:R-:W-:Y:S05]  /*44a0*/  BSYNC B1 ;  /* 0x0000000000017941 */ /* 0x000fea0003800000 */
.L_x_59:
        /* <DEDUP_REMOVED lines=12> */
.L_x_62:
[----:B------:R-:W-:Y:S05]  /*4570*/  BSYNC B1 ;  /* 0x0000000000017941 */ /* 0x000fea0003800000 */
.L_x_61:
        /* <DEDUP_REMOVED lines=12> */
.L_x_64:
[----:B------:R-:W-:Y:S05]  /*4640*/  BSYNC B1 ;  /* 0x0000000000017941 */ /* 0x000fea0003800000 */
.L_x_63:
        /* <DEDUP_REMOVED lines=12> */
.L_x_66:
[----:B------:R-:W-:Y:S05]  /*4710*/  BSYNC B1 ;  /* 0x0000000000017941 */ /* 0x000fea0003800000 */
.L_x_65:
        /* <DEDUP_REMOVED lines=12> */
.L_x_68:
[----:B------:R-:W-:Y:S05]  /*47e0*/  BSYNC B1 ;  /* 0x0000000000017941 */ /* 0x000fea0003800000 */
.L_x_67:
        /* <DEDUP_REMOVED lines=12> */
.L_x_70:
[----:B------:R-:W-:Y:S05]  /*48b0*/  BSYNC B1 ;  /* 0x0000000000017941 */ /* 0x000fea0003800000 */
.L_x_69:
        /* <DEDUP_REMOVED lines=12> */
.L_x_72:
[----:B------:R-:W-:Y:S05]  /*4980*/  BSYNC B1 ;  /* 0x0000000000017941 */ /* 0x000fea0003800000 */
.L_x_71:
        /* <DEDUP_REMOVED lines=12> */
.L_x_74:
[----:B------:R-:W-:Y:S05]  /*4a50*/  BSYNC B1 ;  /* 0x0000000000017941 */ /* 0x000fea0003800000 */
.L_x_73:
        /* <DEDUP_REMOVED lines=12> */
.L_x_76:
[----:B------:R-:W-:Y:S05]  /*4b20*/  BSYNC B1 ;  /* 0x0000000000017941 */ /* 0x000fea0003800000 */
.L_x_75:
        /* <DEDUP_REMOVED lines=12> */
.L_x_78:
[----:B------:R-:W-:Y:S05]  /*4bf0*/  BSYNC B1 ;  /* 0x0000000000017941 */ /* 0x000fea0003800000 */
.L_x_77:
        /* <DEDUP_REMOVED lines=12> */
.L_x_80:
[----:B------:R-:W-:Y:S05]  /*4cc0*/  BSYNC B1 ;  /* 0x0000000000017941 */ /* 0x000fea0003800000 */
.L_x_79:
        /* <DEDUP_REMOVED lines=12> */
.L_x_82:
[----:B------:R-:W-:Y:S05]  /*4d90*/  BSYNC B1 ;  /* 0x0000000000017941 */ /* 0x000fea0003800000 */
.L_x_81:
        /* <DEDUP_REMOVED lines=12> */
.L_x_84:
[----:B------:R-:W-:Y:S05]  /*4e60*/  BSYNC B1 ;  /* 0x0000000000017941 */ /* 0x000fea0003800000 */
.L_x_83:
        /* <DEDUP_REMOVED lines=12> */
.L_x_86:
[----:B------:R-:W-:Y:S05]  /*4f30*/  BSYNC B1 ;  /* 0x0000000000017941 */ /* 0x000fea0003800000 */
.L_x_85:
        /* <DEDUP_REMOVED lines=12> */
.L_x_88:
[----:B------:R-:W-:Y:S05]  /*5000*/  BSYNC B1 ;  /* 0x0000000000017941 */ /* 0x000fea0003800000 */
.L_x_87:
        /* <DEDUP_REMOVED lines=12> */
.L_x_90:
[----:B------:R-:W-:Y:S05]  /*50d0*/  BSYNC B1 ;  /* 0x0000000000017941 */ /* 0x000fea0003800000 */
.L_x_89:
        /* <DEDUP_REMOVED lines=12> */
.L_x_92:
[----:B------:R-:W-:Y:S05]  /*51a0*/  BSYNC B1 ;  /* 0x0000000000017941 */ /* 0x000fea0003800000 */
.L_x_91:
        /* <DEDUP_REMOVED lines=12> */
.L_x_94:
[----:B------:R-:W-:Y:S05]  /*5270*/  BSYNC B1 ;  /* 0x0000000000017941 */ /* 0x000fea0003800000 */
.L_x_93:
        /* <DEDUP_REMOVED lines=12> */
.L_x_96:
[----:B------:R-:W-:Y:S05]  /*5340*/  BSYNC B1 ;  /* 0x0000000000017941 */ /* 0x000fea0003800000 */
.L_x_95:
        /* <DEDUP_REMOVED lines=12> */
.L_x_98:
[----:B------:R-:W-:Y:S05]  /*5410*/  BSYNC B1 ;  /* 0x0000000000017941 */ /* 0x000fea0003800000 */
.L_x_97:
        /* <DEDUP_REMOVED lines=12> */
.L_x_100:
[----:B------:R-:W-:Y:S05]  /*54e0*/  BSYNC B1 ;  /* 0x0000000000017941 */ /* 0x000fea0003800000 */
.L_x_99:
        /* <DEDUP_REMOVED lines=12> */
.L_x_102:
[----:B------:R-:W-:Y:S05]  /*55b0*/  BSYNC B1 ;  /* 0x0000000000017941 */ /* 0x000fea0003800000 */
.L_x_101:
        /* <DEDUP_REMOVED lines=12> */
.L_x_104:
[----:B------:R-:W-:Y:S05]  /*5680*/  BSYNC B1 ;  /* 0x0000000000017941 */ /* 0x000fea0003800000 */
.L_x_103:
        /* <DEDUP_REMOVED lines=12> */
.L_x_106:
[----:B------:R-:W-:Y:S05]  /*5750*/  BSYNC B1 ;  /* 0x0000000000017941 */ /* 0x000fea0003800000 */
.L_x_105:
        /* <DEDUP_REMOVED lines=12> */
.L_x_108:
[----:B------:R-:W-:Y:S05]  /*5820*/  BSYNC B1 ;  /* 0x0000000000017941 */ /* 0x000fea0003800000 */
.L_x_107:
        /* <DEDUP_REMOVED lines=12> */
.L_x_110:
[----:B------:R-:W-:Y:S05]  /*58f0*/  BSYNC B1 ;  /* 0x0000000000017941 */ /* 0x000fea0003800000 */
.L_x_109:
        /* <DEDUP_REMOVED lines=12> */
.L_x_112:
[----:B------:R-:W-:Y:S05]  /*59c0*/  BSYNC B1 ;  /* 0x0000000000017941 */ /* 0x000fea0003800000 */
.L_x_111:
        /* <DEDUP_REMOVED lines=12> */
.L_x_114:
[----:B------:R-:W-:Y:S05]  /*5a90*/  BSYNC B1 ;  /* 0x0000000000017941 */ /* 0x000fea0003800000 */
.L_x_113:
        /* <DEDUP_REMOVED lines=12> */
.L_x_116:
[----:B------:R-:W-:Y:S05]  /*5b60*/  BSYNC B1 ;  /* 0x0000000000017941 */ /* 0x000fea0003800000 */
.L_x_115:
        /* <DEDUP_REMOVED lines=12> */
.L_x_118:
[----:B------:R-:W-:Y:S05]  /*5c30*/  BSYNC B1 ;  /* 0x0000000000017941 */ /* 0x000fea0003800000 */
.L_x_117:
        /* <DEDUP_REMOVED lines=12> */
.L_x_120:
[----:B------:R-:W-:Y:S05]  /*5d00*/  BSYNC B1 ;  /* 0x0000000000017941 */ /* 0x000fea0003800000 */
.L_x_119:
        /* <DEDUP_REMOVED lines=12> */
.L_x_122:
[----:B------:R-:W-:Y:S05]  /*5dd0*/  BSYNC B1 ;  /* 0x0000000000017941 */ /* 0x000fea0003800000 */
.L_x_121:
        /* <DEDUP_REMOVED lines=12> */
.L_x_124:
[----:B------:R-:W-:Y:S05]  /*5ea0*/  BSYNC B1 ;  /* 0x0000000000017941 */ /* 0x000fea0003800000 */
.L_x_123:
        /* <DEDUP_REMOVED lines=12> */
.L_x_126:
[----:B------:R-:W-:Y:S05]  /*5f70*/  BSYNC B1 ;  /* 0x0000000000017941 */ /* 0x000fea0003800000 */
.L_x_125:
        /* <DEDUP_REMOVED lines=12> */
.L_x_128:
[----:B------:R-:W-:Y:S05]  /*6040*/  BSYNC B1 ;  /* 0x0000000000017941 */ /* 0x000fea0003800000 */
.L_x_127:
        /* <DEDUP_REMOVED lines=12> */
.L_x_130:
[----:B------:R-:W-:Y:S05]  /*6110*/  BSYNC B1 ;  /* 0x0000000000017941 */ /* 0x000fea0003800000 */
.L_x_129:
        /* <DEDUP_REMOVED lines=12> */
.L_x_132:
[----:B------:R-:W-:Y:S05]  /*61e0*/  BSYNC B1 ;  /* 0x0000000000017941 */ /* 0x000fea0003800000 */
.L_x_131:
        /* <DEDUP_REMOVED lines=12> */
.L_x_134:
[----:B------:R-:W-:Y:S05]  /*62b0*/  BSYNC B1 ;  /* 0x0000000000017941 */ /* 0x000fea0003800000 */
.L_x_133:
        /* <DEDUP_REMOVED lines=12> */
.L_x_136:
[----:B------:R-:W-:Y:S05]  /*6380*/  BSYNC B1 ;  /* 0x0000000000017941 */ /* 0x000fea0003800000 */
.L_x_135:
        /* <DEDUP_REMOVED lines=12> */
.L_x_138:
[----:B------:R-:W-:Y:S05]  /*6450*/  BSYNC B1 ;  /* 0x0000000000017941 */ /* 0x000fea0003800000 */
.L_x_137:
        /* <DEDUP_REMOVED lines=12> */
.L_x_140:
[----:B------:R-:W-:Y:S05]  /*6520*/  BSYNC B1 ;  /* 0x0000000000017941 */ /* 0x000fea0003800000 */
.L_x_139:
        /* <DEDUP_REMOVED lines=12> */
.L_x_142:
[----:B------:R-:W-:Y:S05]  /*65f0*/  BSYNC B1 ;  /* 0x0000000000017941 */ /* 0x000fea0003800000 */
.L_x_141:
        /* <DEDUP_REMOVED lines=12> */
.L_x_144:
[----:B------:R-:W-:Y:S05]  /*66c0*/  BSYNC B1 ;  /* 0x0000000000017941 */ /* 0x000fea0003800000 */
.L_x_143:
        /* <DEDUP_REMOVED lines=12> */
.L_x_146:
[----:B------:R-:W-:Y:S05]  /*6790*/  BSYNC B1 ;  /* 0x0000000000017941 */ /* 0x000fea0003800000 */
.L_x_145:
        /* <DEDUP_REMOVED lines=12> */
.L_x_148:
[----:B------:R-:W-:Y:S05]  /*6860*/  BSYNC B1 ;  /* 0x0000000000017941 */ /* 0x000fea0003800000 */
.L_x_147:
        /* <DEDUP_REMOVED lines=12> */
.L_x_150:
[----:B------:R-:W-:Y:S05]  /*6930*/  BSYNC B1 ;  /* 0x0000000000017941 */ /* 0x000fea0003800000 */
.L_x_149:
        /* <DEDUP_REMOVED lines=12> */
.L_x_152:
[----:B------:R-:W-:Y:S05]  /*6a00*/  BSYNC B1 ;  /* 0x0000000000017941 */ /* 0x000fea0003800000 */
.L_x_151:
        /* <DEDUP_REMOVED lines=12> */
.L_x_154:
[----:B------:R-:W-:Y:S05]  /*6ad0*/  BSYNC B1 ;  /* 0x0000000000017941 */ /* 0x000fea0003800000 */
.L_x_153:
        /* <DEDUP_REMOVED lines=12> */
.L_x_156:
[----:B------:R-:W-:Y:S05]  /*6ba0*/  BSYNC B1 ;  /* 0x0000000000017941 */ /* 0x000fea0003800000 */
.L_x_155:
        /* <DEDUP_REMOVED lines=12> */
.L_x_158:
[----:B------:R-:W-:Y:S05]  /*6c70*/  BSYNC B1 ;  /* 0x0000000000017941 */ /* 0x000fea0003800000 */
.L_x_157:
        /* <DEDUP_REMOVED lines=12> */
.L_x_160:
[----:B------:R-:W-:Y:S05]  /*6d40*/  BSYNC B1 ;  /* 0x0000000000017941 */ /* 0x000fea0003800000 */
.L_x_159:
        /* <DEDUP_REMOVED lines=12> */
.L_x_162:
[----:B------:R-:W-:Y:S05]  /*6e10*/  BSYNC B1 ;  /* 0x0000000000017941 */ /* 0x000fea0003800000 */
.L_x_161:
        /* <DEDUP_REMOVED lines=12> */
.L_x_164:
[----:B------:R-:W-:Y:S05]  /*6ee0*/  BSYNC B1 ;  /* 0x0000000000017941 */ /* 0x000fea0003800000 */
.L_x_163:
[----:B-----5:R-:W-:Y:S01]  /*6ef0*/  LOP3.LUT R12, R12, 0xff, RZ, 0xc0, !PT ;  /* 0x000000ff0c0c7812 */ /* 0x020fe200078ec0ff */
[----:B------:R-:W-:Y:S01]  /*6f00*/  BSSY B1, `(.L_x_165) ;  /* 0x000000b000017945 */ /* 0x000fe20003800000 */
[----:B------:R-:W-:Y:S02]  /*6f10*/  ISETP.LT.OR P2, PT, R3, 0x79, !P1 ;  /* 0x000000790300780c */ /* 0x000fe40004f41670 */
[----:B------:R-:W-:-:S05]  /*6f20*/  F2FP.F16.E5M2.UNPACK_B R12, R12 ;  /* 0x0000000cff0c723e */ /* 0x000fca00020004ff */
[----:B0-2---:R-:W-:-:S05]  /*6f30*/  HADD2.F32 R9, -RZ, R12.H0_H0 ;  /* 0x2000000cff097230 */ /* 0x005fca0000004100 */
[----:B------:R-:W-:-:S04]  /*6f40*/  FMUL R8, R9, R94 ;  /* 0x0000005e09087220 */ /* 0x000fc80000400000 */
[----:B------:R-:W-:-:S05]  /*6f50*/  FFMA R8, R85, R93, R8 ;  /* 0x0000005d55087223 */ /* 0x000fca0000000008 */
[----:B------:R-:W-:Y:S02]  /*6f60*/  F2FP.SATFINITE.E5M2.F32.PACK_AB_MERGE_C R9, RZ, R8, RZ ;  /* 0x00000008ff09723e */ /* 0x000fe400048060ff */
[----:B------:R-:W-:-:S03]  /*6f70*/  PRMT R8, RZ, 0x7610, R8 ;  /* 0x00007610ff087816 */ /* 0x000fc60000000008 */
[----:B------:R0:W-:Y:S01]  /*6f80*/  @!P0 STG.E.U8 desc[UR36][R6.64+0x79], R9 ;  /* 0x0000790906008986 */ /* 0x0001e2000c101124 */
[----:B------:R-:W-:Y:S05]  /*6f90*/  @P2 BRA `(.L_x_166) ;  /* 0x0000000000042947 */ /* 0x000fea0003800000 */
[----:B------:R2:W5:Y:S02]  /*6fa0*/  LDG.E.U8 R8, desc[UR36][R10.64+0x78] ;  /* 0x000078240a087981 */ /* 0x000564000c1e1100 */
.L_x_166:
[----:B------:R-:W-:Y:S05]  /*6fb0*/  BSYNC B1 ;  /* 0x0000000000017941 */ /* 0x000fea0003800000 */
.L_x_165:
[----:B-----5:R-:W-:Y:S01]  /*6fc0*/  LOP3.LUT R8, R8, 0xff, RZ, 0xc0, !PT ;  /* 0x000000ff08087812 */ /* 0x020fe200078ec0ff */
[----:B------:R-:W-:Y:S01]  /*6fd0*/  BSSY B1, `(.L_x_167) ;  /* 0x000000b000017945 */ /* 0x000fe20003800000 */
[----:B------:R-:W-:Y:S02]  /*6fe0*/  ISETP.LT.OR P1, PT, R3, 0x7a, !P1 ;  /* 0x0000007a0300780c */ /* 0x000fe40004f21670 */
[----:B------:R-:W-:Y:S02]  /*6ff0*/  F2FP.F16.E5M2.UNPACK_B R8, R8 ;  /* 0x00000008ff08723e */ /* 0x000fe400020004ff */
[----:B------:R-:W-:-:S03]  /*7000*/  PRMT R3, RZ, 0x7610, R3 ;  /* 0x00007610ff037816 */ /* 0x000fc60000000003 */
[----:B01----:R-:W-:-:S05]  /*7010*/  HADD2.F32 R7, -RZ, R8.H0_H0 ;  /* 0x20000008ff077230 */ /* 0x003fca0000004100 */
[----:B------:R-:W-:-:S04]  /*7020*/  FMUL R7, R7, R94 ;  /* 0x0000005e07077220 */ /* 0x000fc80000400000 */
[----:B------:R-:W-:-:S05]  /*7030*/  FFMA R7, R86, R93, R7 ;  /* 0x0000005d56077223 */ /* 0x000fca0000000007 */
[----:B------:R-:W-:-:S05]  /*7040*/  F2FP.SATFINITE.E5M2.F32.PACK_AB_MERGE_C R7, RZ, R7, RZ ;  /* 0x00000007ff07723e */ /* 0x000fca00048060ff */
[----:B------:R0:W-:Y:S01]  /*7050*/  @!P2 STG.E.U8 desc[UR36][R4.64+0x78], R7 ;  /* 0x000078070400a986 */ /* 0x0001e2000c101124 */
[----:B------:R-:W-:Y:S05]  /*7060*/  @P1 BRA `(.L_x_168) ;  /* 0x0000000000041947 */ /* 0x000fea0003800000 */
[----:B------:R1:W5:Y:S02]  /*7070*/  LDG.E.U8 R3, desc[UR36][R10.64+0x79] ;  /* 0x000079240a037981 */ /* 0x000364000c1e1100 */
.L_x_168:
[----:B------:R-:W-:Y:S05]  /*7080*/  BSYNC B1 ;  /* 0x0000000000017941 */ /* 0x000fea0003800000 */
.L_x_167:
[----:B------:R-:W-:Y:S05]  /*7090*/  @P1 BRA `(.L_x_169) ;  /* 0x0000001000281947 */ /* 0x000fea0003800000 */
[----:B-----5:R-:W-:-:S04]  /*70a0*/  LOP3.LUT R3, R3, 0xff, RZ, 0xc0, !PT ;  /* 0x000000ff03037812 */ /* 0x020fc800078ec0ff */
[----:B------:R-:W-:-:S05]  /*70b0*/  F2FP.F16.E5M2.UNPACK_B R3, R3 ;  /* 0x00000003ff03723e */ /* 0x000fca00020004ff */
[----:B------:R-:W-:-:S05]  /*70c0*/  HADD2.F32 R3, -RZ, R3.H0_H0 ;  /* 0x20000003ff037230 */ /* 0x000fca0000004100 */
[----:B------:R-:W-:-:S04]  /*70d0*/  FMUL R6, R3, R94 ;  /* 0x0000005e03067220 */ /* 0x000fc80000400000 */
[----:B------:R-:W-:-:S05]  /*70e0*/  FFMA R6, R87, R93, R6 ;  /* 0x0000005d57067223 */ /* 0x000fca0000000006 */
[----:B------:R-:W-:-:S05]  /*70f0*/  F2FP.SATFINITE.E5M2.F32.PACK_AB_MERGE_C R3, RZ, R6, RZ ;  /* 0x00000006ff03723e */ /* 0x000fca00048060ff */
[----:B------:R0:W-:Y:S01]  /*7100*/  STG.E.U8 desc[UR36][R4.64+0x79], R3 ;  /* 0x0000790304007986 */ /* 0x0001e2000c101124 */
[----:B------:R-:W-:Y:S05]  /*7110*/  BRA `(.L_x_169) ;  /* 0x0000001000087947 */ /* 0x000fea0003800000 */
.L_x_40:
[----:B------:R-:W-:Y:S01]  /*7120*/  ISETP.GE.AND P1, PT, R20, 0x1, PT ;  /* 0x000000011400780c */ /* 0x000fe20003f26270 */
[-C--:B------:R-:W-:Y:S01]  /*7130*/  FMUL R24, R24, R93.reuse ;  /* 0x0000005d18187220 */ /* 0x080fe20000400000 */
[-C--:B------:R-:W-:Y:S01]  /*7140*/  FMUL R25, R25, R93.reuse ;  /* 0x0000005d19197220 */ /* 0x080fe20000400000 */
[----:B------:R-:W-:Y:S01]  /*7150*/  ISETP.GE.AND P0, PT, R20, 0x9, PT ;  /* 0x000000091400780c */ /* 0x000fe20003f06270 */
[-C--:B------:R-:W-:Y:S01]  /*7160*/  FMUL R26, R26, R93.reuse ;  /* 0x0000005d1a1a7220 */ /* 0x080fe20000400000 */
[----:B------:R-:W-:Y:S01]  /*7170*/  ISETP.LT.OR P2, PT, R3, 0x1, !P1 ;  /* 0x000000010300780c */ /* 0x000fe20004f41670 */
[-C--:B------:R-:W-:Y:S01]  /*7180*/  FMUL R27, R27, R93.reuse ;  /* 0x0000005d1b1b7220 */ /* 0x080fe20000400000 */
[----:B------:R-:W-:Y:S01]  /*7190*/  ISETP.LT.OR P3, PT, R3, 0x2, !P1 ;  /* 0x000000020300780c */ /* 0x000fe20004f61670 */
[-C--:B------:R-:W-:Y:S01]  /*71a0*/  FMUL R28, R28, R93.reuse ;  /* 0x0000005d1c1c7220 */ /* 0x080fe20000400000 */
[----:B------:R-:W-:Y:S01]  /*71b0*/  F2FP.SATFINITE.E5M2.F32.PACK_AB_MERGE_C R9, RZ, R24, RZ ;  /* 0x00000018ff09723e */ /* 0x000fe200048060ff */
[----:B------:R-:W-:Y:S01]  /*71c0*/  FMUL R29, R29, R93 ;  /* 0x0000005d1d1d7220 */ /* 0x000fe20000400000 */
[----:B------:R-:W-:Y:S01]  /*71d0*/  F2FP.SATFINITE.E5M2.F32.PACK_AB_MERGE_C R25, RZ, R25, RZ ;  /* 0x00000019ff19723e */ /* 0x000fe200048060ff */
[-C--:B------:R-:W-:Y:S01]  /*71e0*/  FMUL R30, R30, R93.reuse ;  /* 0x0000005d1e1e7220 */ /* 0x080fe20000400000 */
[----:B------:R-:W-:Y:S01]  /*71f0*/  ISETP.LT.OR P4, PT, R3, 0x9, !P1 ;  /* 0x000000090300780c */ /* 0x000fe20004f81670 */
[-C--:B------:R-:W-:Y:S01]  /*7200*/  FMUL R31, R31, R93.reuse ;  /* 0x0000005d1f1f7220 */ /* 0x080fe20000400000 */
[C---:B------:R-:W-:Y:S01]  /*7210*/  ISETP.LT.OR P5, PT, R3.reuse, 0xa, !P1 ;  /* 0x0000000a0300780c */ /* 0x040fe20004fa1670 */
[-C--:B------:R-:W-:Y:S01]  /*7220*/  FMUL R32, R32, R93.reuse ;  /* 0x0000005d20207220 */ /* 0x080fe20000400000 */
[----:B------:R-:W-:Y:S01]  /*7230*/  F2FP.SATFINITE.E5M2.F32.PACK_AB_MERGE_C R11, RZ, R26, RZ ;  /* 0x0000001aff0b723e */ /* 0x000fe200048060ff */
[----:B------:R0:W-:Y:S01]  /*7240*/  @!P2 STG.E.U8 desc[UR36][R6.64], R9 ;  /* 0x000000090600a986 */ /* 0x0001e2000c101124 */
[----:B------:R-:W-:Y:S01]  /*7250*/  ISETP.LT.OR P2, PT, R3, 0x1, !P0 ;  /* 0x000000010300780c */ /* 0x000fe20004741670 */
[----:B------:R-:W-:Y:S01]  /*7260*/  FMUL R33, R33, R93 ;  /* 0x0000005d21217220 */ /* 0x000fe20000400000 */
[----:B------:R-:W-:Y:S01]  /*7270*/  F2FP.SATFINITE.E5M2.F32.PACK_AB_MERGE_C R27, RZ, R27, RZ ;  /* 0x0000001bff1b723e */ /* 0x000fe200048060ff */
[----:B------:R-:W-:Y:S01]  /*7280*/  @!P3 STG.E.U8 desc[UR36][R6.64+0x1], R25 ;  /* 0x000001190600b986 */ /* 0x000fe2000c101124 */
[----:B------:R-:W-:Y:S01]  /*7290*/  ISETP.LT.OR P3, PT, R3, 0x2, !P0 ;  /* 0x000000020300780c */ /* 0x000fe20004761670 */
[----:B------:R-:W-:Y:S01]  /*72a0*/  FMUL R34, R34, R93 ;  /* 0x0000005d22227220 */ /* 0x000fe20000400000 */
[----:B------:R-:W-:Y:S01]  /*72b0*/  F2FP.SATFINITE.E5M2.F32.PACK_AB_MERGE_C R29, RZ, R29, RZ ;  /* 0x0000001dff1d723e */ /* 0x000fe200048060ff */
[----:B------:R-:W-:Y:S01]  /*72c0*/  FMUL R35, R35, R93 ;  /* 0x0000005d23237220 */ /* 0x000fe20000400000 */
[----:B------:R-:W-:Y:S01]  /*72d0*/  F2FP.SATFINITE.E5M2.F32.PACK_AB_MERGE_C R31, RZ, R31, RZ ;  /* 0x0000001fff1f723e */ /* 0x000fe200048060ff */
[----:B------:R-:W-:Y:S01]  /*72e0*/  FMUL R36, R36, R93 ;  /* 0x0000005d24247220 */ /* 0x000fe20000400000 */
[----:B------:R-:W-:Y:S01]  /*72f0*/  F2FP.SATFINITE.E5M2.F32.PACK_AB_MERGE_C R33, RZ, R33, RZ ;  /* 0x00000021ff21723e */ /* 0x000fe200048060ff */
[-C--:B------:R-:W-:Y:S01]  /*7300*/  FMUL R37, R37, R93.reuse ;  /* 0x0000005d25257220 */ /* 0x080fe20000400000 */
[----:B0-----:R-:W-:Y:S01]  /*7310*/  F2FP.SATFINITE.E5M2.F32.PACK_AB_MERGE_C R9, RZ, R28, RZ ;  /* 0x0000001cff09723e */ /* 0x001fe200048060ff */
[----:B------:R0:W-:Y:S01]  /*7320*/  @!P2 STG.E.U8 desc[UR36][R4.64], R11 ;  /* 0x0000000b0400a986 */ /* 0x0001e2000c101124 */
[C---:B------:R-:W-:Y:S01]  /*7330*/  ISETP.LT.OR P2, PT, R3.reuse, 0x9, !P0 ;  /* 0x000000090300780c */ /* 0x040fe20004741670 */
[----:B------:R-:W-:Y:S01]  /*7340*/  FMUL R38, R38, R93 ;  /* 0x0000005d26267220 */ /* 0x000fe20000400000 */
[----:B------:R-:W-:Y:S01]  /*7350*/  F2FP.SATFINITE.E5M2.F32.PACK_AB_MERGE_C R35, RZ, R35, RZ ;  /* 0x00000023ff23723e */ /* 0x000fe200048060ff */
[----:B------:R-:W-:Y:S01]  /*7360*/  @!P3 STG.E.U8 desc[UR36][R4.64+0x1], R27 ;  /* 0x0000011b0400b986 */ /* 0x000fe2000c101124 */
[----:B------:R-:W-:Y:S01]  /*7370*/  ISETP.LT.OR P3, PT, R3, 0xa, !P0 ;  /* 0x0000000a0300780c */ /* 0x000fe20004761670 */
[----:B------:R-:W-:Y:S01]  /*7380*/  FMUL R39, R39, R93 ;  /* 0x0000005d27277220 */ /* 0x000fe20000400000 */
[----:B------:R-:W-:Y:S01]  /*7390*/  F2FP.SATFINITE.E5M2.F32.PACK_AB_MERGE_C R37, RZ, R37, RZ ;  /* 0x00000025ff25723e */ /* 0x000fe200048060ff */
[----:B------:R1:W-:Y:S01]  /*73a0*/  @!P4 STG.E.U8 desc[UR36][R6.64+0x8], R9 ;  /* 0x000008090600c986 */ /* 0x0003e2000c101124 */
[----:B------:R-:W-:Y:S01]  /*73b0*/  ISETP.LT.OR P4, PT, R3, 0x11, !P1 ;  /* 0x000000110300780c */ /* 0x000fe20004f81670 */
[-C--:B------:R-:W-:Y:S01]  /*73c0*/  FMUL R40, R40, R93.reuse ;  /* 0x0000005d28287220 */ /* 0x080fe20000400000 */
[-C--:B------:R-:W-:Y:S01]  /*73d0*/  FMUL R41, R41, R93.reuse ;  /* 0x0000005d29297220 */ /* 0x080fe20000400000 */
[----:B------:R-:W-:Y:S01]  /*73e0*/  @!P5 STG.E.U8 desc[UR36][R6.64+0x9], R29 ;  /* 0x0000091d0600d986 */ /* 0x000fe2000c101124 */
[----:B------:R-:W-:Y:S01]  /*73f0*/  ISETP.LT.OR P5, PT, R3, 0x12, !P1 ;  /* 0x000000120300780c */ /* 0x000fe20004fa1670 */
[-C--:B------:R-:W-:Y:S01]  /*7400*/  FMUL R42, R42, R93.reuse ;  /* 0x0000005d2a2a7220 */ /* 0x080fe20000400000 */
[----:B0-----:R-:W-:Y:S01]  /*7410*/  F2FP.SATFINITE.E5M2.F32.PACK_AB_MERGE_C R11, RZ, R30, RZ ;  /* 0x0000001eff0b723e */ /* 0x001fe200048060ff */
[----:B------:R-:W-:Y:S01]  /*7420*/  FMUL R43, R43, R93 ;  /* 0x0000005d2b2b7220 */ /* 0x000fe20000400000 */
[----:B------:R-:W-:Y:S01]  /*7430*/  F2FP.SATFINITE.E5M2.F32.PACK_AB_MERGE_C R39, RZ, R39, RZ ;  /* 0x00000027ff27723e */ /* 0x000fe200048060ff */
[----:B------:R-:W-:Y:S01]  /*7440*/  @!P3 STG.E.U8 desc[UR36][R4.64+0x9], R31 ;  /* 0x0000091f0400b986 */ /* 0x000fe2000c101124 */
[C---:B------:R-:W-:Y:S01]  /*7450*/  ISETP.LT.OR P3, PT, R3.reuse, 0x12, !P0 ;  /* 0x000000120300780c */ /* 0x040fe20004761670 */
[-C--:B------:R-:W-:Y:S01]  /*7460*/  FMUL R44, R44, R93.reuse ;  /* 0x0000005d2c2c7220 */ /* 0x080fe20000400000 */
[----:B-1----:R-:W-:Y:S01]  /*7470*/  F2FP.SATFINITE.E5M2.F32.PACK_AB_MERGE_C R9, RZ, R32, RZ ;  /* 0x00000020ff09723e */ /* 0x002fe200048060ff */
[----:B------:R0:W-:Y:S01]  /*7480*/  @!P2 STG.E.U8 desc[UR36][R4.64+0x8], R11 ;  /* 0x0000080b0400a986 */ /* 0x0001e2000c101124 */
[----:B------:R-:W-:Y:S01]  /*7490*/  ISETP.LT.OR P2, PT, R3, 0x11, !P0 ;  /* 0x000000110300780c */ /* 0x000fe20004741670 */
[----:B------:R-:W-:Y:S01]  /*74a0*/  FMUL R45, R45, R93 ;  /* 0x0000005d2d2d7220 */ /* 0x000fe20000400000 */
[----:B------:R-:W-:Y:S01]  /*74b0*/  F2FP.SATFINITE.E5M2.F32.PACK_AB_MERGE_C R41, RZ, R41, RZ ;  /* 0x00000029ff29723e */ /* 0x000fe200048060ff */
        /* <DEDUP_REMOVED lines=8> */
[----:B------:R-:W-:Y:S01]  /*7540*/  @!P3 STG.E.U8 desc[UR36][R4.64+0x11], R35 ;  /* 0x000011230400b986 */ /* 0x000fe2000c101124 */
[----:B0-----:R-:W-:Y:S01]  /*7550*/  F2FP.SATFINITE.E5M2.F32.PACK_AB_MERGE_C R11, RZ, R34, RZ ;  /* 0x00000022ff0b723e */ /* 0x001fe200048060ff */
[-C--:B------:R-:W-:Y:S01]  /*7560*/  FMUL R48, R48, R93.reuse ;  /* 0x0000005d30307220 */ /* 0x080fe20000400000 */
[----:B------:R-:W-:Y:S01]  /*7570*/  ISETP.LT.OR P3, PT, R3, 0x1a, !P0 ;  /* 0x0000001a0300780c */ /* 0x000fe20004761670 */
[-C--:B------:R-:W-:Y:S01]  /*7580*/  FMUL R49, R49, R93.reuse ;  /* 0x0000005d31317220 */ /* 0x080fe20000400000 */
[----:B-1----:R-:W-:Y:S01]  /*7590*/  F2FP.SATFINITE.E5M2.F32.PACK_AB_MERGE_C R9, RZ, R36, RZ ;  /* 0x00000024ff09723e */ /* 0x002fe200048060ff */
[----:B------:R0:W-:Y:S01]  /*75a0*/  @!P2 STG.E.U8 desc[UR36][R4.64+0x10], R11 ;  /* 0x0000100b0400a986 */ /* 0x0001e2000c101124 */
[C---:B------:R-:W-:Y:S01]  /*75b0*/  ISETP.LT.OR P2, PT, R3.reuse, 0x19, !P0 ;  /* 0x000000190300780c */ /* 0x040fe20004741670 */
[----:B------:R-:W-:Y:S01]  /*75c0*/  FMUL R50, R50, R93 ;  /* 0x0000005d32327220 */ /* 0x000fe20000400000 */
[----:B------:R-:W-:Y:S01]  /*75d0*/  F2FP.SATFINITE.E5M2.F32.PACK_AB_MERGE_C R47, RZ, R47, RZ ;  /* 0x0000002fff2f723e */ /* 0x000fe200048060ff */
[----:B------:R1:W-:Y:S01]  /*75e0*/  @!P4 STG.E.U8 desc[UR36][R6.64+0x18], R9 ;  /* 0x000018090600c986 */ /* 0x0003e2000c101124 */
[----:B------:R-:W-:Y:S01]  /*75f0*/  ISETP.LT.OR P4, PT, R3, 0x21, !P1 ;  /* 0x000000210300780c */ /* 0x000fe20004f81670 */
[----:B------:R-:W-:Y:S01]  /*7600*/  FMUL R51, R51, R93 ;  /* 0x0000005d33337220 */ /* 0x000fe20000400000 */
[----:B------:R-:W-:Y:S01]  /*7610*/  F2FP.SATFINITE.E5M2.F32.PACK_AB_MERGE_C R49, RZ, R49, RZ ;  /* 0x00000031ff31723e */ /* 0x000fe200048060ff */
[----:B------:R-:W-:Y:S01]  /*7620*/  @!P5 STG.E.U8 desc[UR36][R6.64+0x19], R37 ;  /* 0x000019250600d986 */ /* 0x000fe2000c101124 */
[----:B------:R-:W-:Y:S01]  /*7630*/  ISETP.LT.OR P5, PT, R3, 0x22, !P1 ;  /* 0x000000220300780c */ /* 0x000fe20004fa1670 */
[-C--:B------:R-:W-:Y:S01]  /*7640*/  FMUL R52, R52, R93.reuse ;  /* 0x0000005d34347220 */ /* 0x080fe20000400000 */
[-C--:B------:R-:W-:Y:S01]  /*7650*/  FMUL R53, R53, R93.reuse ;  /* 0x0000005d35357220 */ /* 0x080fe20000400000 */
[----:B0-----:R-:W-:Y:S01]  /*7660*/  F2FP.SATFINITE.E5M2.F32.PACK_AB_MERGE_C R11, RZ, R38, RZ ;  /* 0x00000026ff0b723e */ /* 0x001fe200048060ff */
        /* <DEDUP_REMOVED lines=112> */
[-C--:B------:R-:W-:Y:S01]  /*7d70*/  FMUL R85, R85, R93.reuse ;  /* 0x0000005d55557220 */ /* 0x080fe20000400000 */
[-C--:B------:R-:W-:Y:S01]  /*7d80*/  FMUL R86, R86, R93.reuse ;  /* 0x0000005d56567220 */ /* 0x080fe20000400000 */
[----:B------:R1:W-:Y:S01]  /*7d90*/  @!P4 STG.E.U8 desc[UR36][R6.64+0x50], R9 ;  /* 0x000050090600c986 */ /* 0x0003e2000c101124 */
[----:B------:R-:W-:Y:S01]  /*7da0*/  ISETP.LT.OR P4, PT, R3, 0x59, !P1 ;  /* 0x000000590300780c */ /* 0x000fe20004f81670 */
[----:B------:R-:W-:Y:S01]  /*7db0*/  FMUL R87, R87, R93 ;  /* 0x0000005d57577220 */ /* 0x000fe20000400000 */
[----:B------:R-:W-:Y:S01]  /*7dc0*/  F2FP.SATFINITE.E5M2.F32.PACK_AB_MERGE_C R83, RZ, R83, RZ ;  /* 0x00000053ff53723e */ /* 0x000fe200048060ff */
[----:B------:R-:W-:Y:S01]  /*7dd0*/  @!P5 STG.E.U8 desc[UR36][R6.64+0x51], R65 ;  /* 0x000051410600d986 */ /* 0x000fe2000c101124 */
[----:B------:R-:W-:-:S02]  /*7de0*/  ISETP.LT.OR P5, PT, R3, 0x5a, !P1 ;  /* 0x0000005a0300780c */ /* 0x000fc40004fa1670 */
[----:B------:R-:W-:Y:S01]  /*7df0*/  F2FP.SATFINITE.E5M2.F32.PACK_AB_MERGE_C R85, RZ, R85, RZ ;  /* 0x00000055ff55723e */ /* 0x000fe200048060ff */
[----:B------:R-:W-:Y:S01]  /*7e00*/  @!P3 STG.E.U8 desc[UR36][R4.64+0x51], R67 ;  /* 0x000051430400b986 */ /* 0x000fe2000c101124 */
[----:B0-----:R-:W-:Y:S02]  /*7e10*/  F2FP.SATFINITE.E5M2.F32.PACK_AB_MERGE_C R11, RZ, R66, RZ ;  /* 0x00000042ff0b723e */ /* 0x001fe400048060ff */
[C---:B------:R-:W-:Y:S02]  /*7e20*/  ISETP.LT.OR P3, PT, R3.reuse, 0x5a, !P0 ;  /* 0x0000005a0300780c */ /* 0x040fe40004761670 */
[----:B-1----:R-:W-:Y:S01]  /*7e30*/  F2FP.SATFINITE.E5M2.F32.PACK_AB_MERGE_C R9, RZ, R68, RZ ;  /* 0x00000044ff09723e */ /* 0x002fe200048060ff */
[----:B------:R0:W-:Y:S01]  /*7e40*/  @!P2 STG.E.U8 desc[UR36][R4.64+0x50], R11 ;  /* 0x0000500b0400a986 */ /* 0x0001e2000c101124 */
[C---:B------:R-:W-:Y:S02]  /*7e50*/  ISETP.LT.OR P2, PT, R3.reuse, 0x59, !P0 ;  /* 0x000000590300780c */ /* 0x040fe40004741670 */
[----:B------:R-:W-:Y:S01]  /*7e60*/  F2FP.SATFINITE.E5M2.F32.PACK_AB_MERGE_C R87, RZ, R87, RZ ;  /* 0x00000057ff57723e */ /* 0x000fe200048060ff */
[----:B------:R1:W-:Y:S01]  /*7e70*/  @!P4 STG.E.U8 desc[UR36][R6.64+0x58], R9 ;  /* 0x000058090600c986 */ /* 0x0003e2000c101124 */
[----:B------:R-:W-:-:S03]  /*7e80*/  ISETP.LT.OR P4, PT, R3, 0x61, !P1 ;  /* 0x000000610300780c */ /* 0x000fc60004f81670 */
[----:B------:R-:W-:Y:S01]  /*7e90*/  @!P5 STG.E.U8 desc[UR36][R6.64+0x59], R69 ;  /* 0x000059450600d986 */ /* 0x000fe2000c101124 */
[C---:B------:R-:W-:Y:S02]  /*7ea0*/  ISETP.LT.OR P5, PT, R3.reuse, 0x62, !P1 ;  /* 0x000000620300780c */ /* 0x040fe40004fa1670 */
[----:B0-----:R-:W-:Y:S01]  /*7eb0*/  F2FP.SATFINITE.E5M2.F32.PACK_AB_MERGE_C R11, RZ, R70, RZ ;  /* 0x00000046ff0b723e */ /* 0x001fe200048060ff */
[----:B------:R-:W-:Y:S01]  /*7ec0*/  @!P3 STG.E.U8 desc[UR36][R4.64+0x59], R71 ;  /* 0x000059470400b986 */ /* 0x000fe2000c101124 */
[C---:B------:R-:W-:Y:S02]  /*7ed0*/  ISETP.LT.OR P3, PT, R3.reuse, 0x62, !P0 ;  /* 0x000000620300780c */ /* 0x040fe40004761670 */
[----:B-1----:R-:W-:Y:S01]  /*7ee0*/  F2FP.SATFINITE.E5M2.F32.PACK_AB_MERGE_C R9, RZ, R72, RZ ;  /* 0x00000048ff09723e */ /* 0x002fe200048060ff */
[----:B------:R0:W-:Y:S01]  /*7ef0*/  @!P2 STG.E.U8 desc[UR36][R4.64+0x58], R11 ;  /* 0x0000580b0400a986 */ /* 0x0001e2000c101124 */
[----:B------:R-:W-:-:S03]  /*7f00*/  ISETP.LT.OR P2, PT, R3, 0x61, !P0 ;  /* 0x000000610300780c */ /* 0x000fc60004741670 */
        /* <DEDUP_REMOVED lines=13> */
[----:B------:R-:W-:Y:S02]  /*7fe0*/  ISETP.LT.OR P5, PT, R3, 0x71, !P1 ;  /* 0x000000710300780c */ /* 0x000fe40004fa1670 */
[----:B0-----:R-:W-:Y:S02]  /*7ff0*/  F2FP.SATFINITE.E5M2.F32.PACK_AB_MERGE_C R11, RZ, R78, RZ ;  /* 0x0000004eff0b723e */ /* 0x001fe400048060ff */
[----:B-1----:R-:W-:-:S03]  /*8000*/  F2FP.SATFINITE.E5M2.F32.PACK_AB_MERGE_C R9, RZ, R80, RZ ;  /* 0x00000050ff09723e */ /* 0x002fc600048060ff */
[----:B------:R0:W-:Y:S01]  /*8010*/  @!P2 STG.E.U8 desc[UR36][R4.64+0x68], R11 ;  /* 0x0000680b0400a986 */ /* 0x0001e2000c101124 */
[----:B------:R-:W-:-:S03]  /*8020*/  ISETP.LT.OR P2, PT, R3, 0x71, !P0 ;  /* 0x000000710300780c */ /* 0x000fc60004741670 */
[----:B------:R-:W-:Y:S01]  /*8030*/  @!P4 STG.E.U8 desc[UR36][R4.64+0x69], R79 ;  /* 0x0000694f0400c986 */ /* 0x000fe2000c101124 */
[----:B------:R-:W-:-:S03]  /*8040*/  ISETP.LT.OR P4, PT, R3, 0x72, !P0 ;  /* 0x000000720300780c */ /* 0x000fc60004781670 */
[----:B------:R-:W-:Y:S01]  /*8050*/  @!P3 STG.E.U8 desc[UR36][R6.64+0x71], R81 ;  /* 0x000071510600b986 */ /* 0x000fe2000c101124 */
[C---:B------:R-:W-:Y:S02]  /*8060*/  ISETP.LT.OR P3, PT, R3.reuse, 0x79, !P1 ;  /* 0x000000790300780c */ /* 0x040fe40004f61670 */
[C---:B------:R-:W-:Y:S01]  /*8070*/  ISETP.LT.OR P1, PT, R3.reuse, 0x7a, !P1 ;  /* 0x0000007a0300780c */ /* 0x040fe20004f21670 */
[----:B------:R1:W-:Y:S01]  /*8080*/  @!P5 STG.E.U8 desc[UR36][R6.64+0x70], R9 ;  /* 0x000070090600d986 */ /* 0x0003e2000c101124 */
[C---:B------:R-:W-:Y:S02]  /*8090*/  ISETP.LT.OR P5, PT, R3.reuse, 0x79, !P0 ;  /* 0x000000790300780c */ /* 0x040fe400047a1670 */
[----:B------:R-:W-:Y:S02]  /*80a0*/  ISETP.LT.OR P0, PT, R3, 0x7a, !P0 ;  /* 0x0000007a0300780c */ /* 0x000fe40004701670 */
[----:B------:R-:W-:Y:S01]  /*80b0*/  F2FP.SATFINITE.E5M2.F32.PACK_AB_MERGE_C R3, RZ, R82, RZ ;  /* 0x00000052ff03723e */ /* 0x000fe200048060ff */
[----:B------:R2:W-:Y:S01]  /*80c0*/  @!P4 STG.E.U8 desc[UR36][R4.64+0x71], R83 ;  /* 0x000071530400c986 */ /* 0x0005e2000c101124 */
[----:B0-----:R-:W-:-:S03]  /*80d0*/  F2FP.SATFINITE.E5M2.F32.PACK_AB_MERGE_C R11, RZ, R86, RZ ;  /* 0x00000056ff0b723e */ /* 0x001fc600048060ff */
[----:B------:R2:W-:Y:S01]  /*80e0*/  @!P2 STG.E.U8 desc[UR36][R4.64+0x70], R3 ;  /* 0x000070030400a986 */ /* 0x0005e2000c101124 */
[----:B-1----:R-:W-:-:S03]  /*80f0*/  F2FP.SATFINITE.E5M2.F32.PACK_AB_MERGE_C R9, RZ, R84, RZ ;  /* 0x00000054ff09723e */ /* 0x002fc600048060ff */
[----:B------:R2:W-:Y:S04]  /*8100*/  @!P1 STG.E.U8 desc[UR36][R6.64+0x79], R85 ;  /* 0x0000795506009986 */ /* 0x0005e8000c101124 */
[----:B------:R2:W-:Y:S04]  /*8110*/  @!P3 STG.E.U8 desc[UR36][R6.64+0x78], R9 ;  /* 0x000078090600b986 */ /* 0x0005e8000c101124 */
[----:B------:R2:W-:Y:S04]  /*8120*/  @!P5 STG.E.U8 desc[UR36][R4.64+0x78], R11 ;  /* 0x0000780b0400d986 */ /* 0x0005e8000c101124 */
[----:B------:R2:W-:Y:S02]  /*8130*/  @!P0 STG.E.U8 desc[UR36][R4.64+0x79], R87 ;  /* 0x0000795704008986 */ /* 0x0005e4000c101124 */
.L_x_169:
[----:B------:R-:W-:Y:S05]  /*8140*/  BSYNC B0 ;  /* 0x0000000000007941 */ /* 0x000fea0003800000 */
.L_x_39:
[----:B------:R-:W-:Y:S01]  /*8150*/  IADD3 R16, P0, R16, UR38, RZ ;  /* 0x0000002610107c10 */ /* 0x000fe2000ff1e0ff */
[----:B------:R-:W-:Y:S01]  /*8160*/  ULDC.64 UR4, c[0x0][0x650] ;  /* 0x0001940000047ab9 */ /* 0x000fe20000000a00 */
[----:B0-2--5:R-:W-:Y:S01]  /*8170*/  PRMT R3, RZ, 0x7610, R3 ;  /* 0x00007610ff037816 */ /* 0x025fe20000000003 */
[----:B------:R-:W-:Y:S01]  /*8180*/  IMAD.MOV.U32 R92, RZ, RZ, -0x1 ;  /* 0xffffffffff5c7424 */ /* 0x000fe200078e00ff */
[----:B------:R-:W-:Y:S01]  /*8190*/  IADD3.X R17, R17, UR42, RZ, P0, !PT ;  /* 0x0000002a11117c10 */ /* 0x000fe200087fe4ff */
[----:B------:R-:W-:Y:S01]  /*81a0*/  IMAD.MOV.U32 R88, RZ, RZ, -0x1 ;  /* 0xffffffffff587424 */ /* 0x000fe200078e00ff */
[----:B------:R-:W-:-:S04]  /*81b0*/  ISETP.GE.U32.AND P0, PT, R16, UR4, PT ;  /* 0x0000000410007c0c */ /* 0x000fc8000bf06070 */
[----:B------:R-:W-:-:S13]  /*81c0*/  ISETP.GE.U32.AND.EX P0, PT, R17, UR5, PT, P0 ;  /* 0x0000000511007c0c */ /* 0x000fda000bf06100 */
[----:B------:R-:W-:Y:S05]  /*81d0*/  @P0 BRA `(.L_x_170) ;  /* 0x00000004004c0947 */ /* 0x000fea0003800000 */
[----:B-1-34-:R-:W0:Y:S01]  /*81e0*/  LDC.64 R10, c[0x0][0x628] ;  /* 0x00018a00ff0a7b82 */ /* 0x01ae220000000a00 */
[----:B------:R-:W1:Y:S01]  /*81f0*/  S2R R12, SR_CTAID.X ;  /* 0x00000000000c7919 */ /* 0x000e620000002500 */
[----:B------:R-:W-:Y:S02]  /*8200*/  IMAD.MOV.U32 R8, RZ, RZ, R16 ;  /* 0x000000ffff087224 */ /* 0x000fe400078e0010 */
[----:B------:R-:W-:Y:S01]  /*8210*/  IMAD.MOV.U32 R9, RZ, RZ, R17 ;  /* 0x000000ffff097224 */ /* 0x000fe200078e0011 */
[----:B------:R-:W2:Y:S03]  /*8220*/  S2R R20, SR_CTAID.Y ;  /* 0x0000000000147919 */ /* 0x000ea60000002600 */
[----:B------:R-:W3:Y:S08]  /*8230*/  LDC R0, c[0x0][0x630] ;  /* 0x00018c00ff007b82 */ /* 0x000ef00000000800 */
[----:B------:R-:W4:Y:S01]  /*8240*/  LDC.64 R14, c[0x0][0x620] ;  /* 0x00018800ff0e7b82 */ /* 0x000f220000000a00 */
[----:B0-----:R-:W-:-:S04]  /*8250*/  ISETP.NE.U32.AND P0, PT, R10, RZ, PT ;  /* 0x000000ff0a00720c */ /* 0x001fc80003f05070 */
[----:B------:R-:W-:-:S13]  /*8260*/  ISETP.NE.AND.EX P0, PT, R11, RZ, PT, P0 ;  /* 0x000000ff0b00720c */ /* 0x000fda0003f05300 */
[----:B-1234-:R-:W-:Y:S05]  /*8270*/  @!P0 BRA `(.L_x_171) ;  /* 0x0000000000288947 */ /* 0x01efea0003800000 */
        /* <DEDUP_REMOVED lines=10> */
.L_x_171:
[-CC-:B------:R-:W-:Y:S01]  /*8320*/  SHF.R.U64 R88, R8, R0.reuse, R9.reuse ;  /* 0x0000000008587219 */ /* 0x180fe20000001209 */
[----:B------:R-:W0:Y:S01]  /*8330*/  LDC.64 R24, c[0x0][0x640] ;  /* 0x00019000ff187b82 */ /* 0x000e220000000a00 */
[----:B------:R-:W-:Y:S01]  /*8340*/  SHF.R.U32.HI R0, RZ, R0, R9 ;  /* 0x00000000ff007219 */ /* 0x000fe20000011609 */
[----:B------:R-:W-:Y:S01]  /*8350*/  ULDC UR4, c[0x0][0x150] ;  /* 0x0000540000047ab9 */ /* 0x000fe20000000800 */
[----:B------:R-:W-:Y:S02]  /*8360*/  IADD3 R3, P0, RZ, -R88, RZ ;  /* 0x80000058ff037210 */ /* 0x000fe40007f1e0ff */
[----:B------:R-:W-:-:S03]  /*8370*/  I2FP.F32.U32 R7, R12 ;  /* 0x0000000c00077245 */ /* 0x000fc60000201000 */
[----:B------:R-:W1:Y:S01]  /*8380*/  LDC R6, c[0x0][0x618] ;  /* 0x00018600ff067b82 */ /* 0x000e620000000800 */
[----:B------:R-:W-:Y:S02]  /*8390*/  IMAD.X R5, RZ, RZ, ~R0, P0 ;  /* 0x000000ffff057224 */ /* 0x000fe400000e0e00 */
[----:B------:R-:W-:Y:S01]  /*83a0*/  FMUL R7, R7, UR4 ;  /* 0x0000000407077c20 */ /* 0x000fe20008400000 */
[----:B------:R-:W-:Y:S01]  /*83b0*/  ULDC UR4, c[0x0][0x154] ;  /* 0x0000550000047ab9 */ /* 0x000fe20000000800 */
[-C--:B------:R-:W-:Y:S02]  /*83c0*/  IMAD R0, R5, R14.reuse, RZ ;  /* 0x0000000e05007224 */ /* 0x080fe400078e02ff */
[C---:B------:R-:W-:Y:S01]  /*83d0*/  IMAD.WIDE.U32 R4, R3.reuse, R14, R16 ;  /* 0x0000000e03047225 */ /* 0x040fe200078e0010 */
[----:B------:R-:W2:Y:S01]  /*83e0*/  LDC R8, c[0x0][0x608] ;  /* 0x00018200ff087b82 */ /* 0x000ea20000000800 */
[----:B------:R-:W3:Y:S02]  /*83f0*/  F2I.U32.TRUNC.NTZ R7, R7 ;  /* 0x0000000700077305 */ /* 0x000ee4000020f000 */
[----:B------:R-:W-:Y:S01]  /*8400*/  IMAD R3, R3, R15, R0 ;  /* 0x0000000f03037224 */ /* 0x000fe200078e0200 */
[----:B------:R-:W-:-:S03]  /*8410*/  I2FP.F32.U32 R0, R20 ;  /* 0x0000001400007245 */ /* 0x000fc60000201000 */
[----:B------:R-:W-:Y:S01]  /*8420*/  IMAD.IADD R3, R5, 0x1, R3 ;  /* 0x0000000105037824 */ /* 0x000fe200078e0203 */
[----:B------:R-:W4:Y:S01]  /*8430*/  LDC R11, c[0x0][0x658] ;  /* 0x00019600ff0b7b82 */ /* 0x000f220000000800 */
[----:B0-----:R-:W-:-:S04]  /*8440*/  ISETP.NE.U32.AND P0, PT, R24, RZ, PT ;  /* 0x000000ff1800720c */ /* 0x001fc80003f05070 */
[----:B------:R-:W-:-:S03]  /*8450*/  ISETP.NE.AND.EX P0, PT, R25, RZ, PT, P0 ;  /* 0x000000ff1900720c */ /* 0x000fc60003f05300 */
[----:B------:R-:W0:Y:S01]  /*8460*/  LDC R9, c[0x0][0x144] ;  /* 0x00005100ff097b82 */ /* 0x000e220000000800 */
[-C--:B-1----:R-:W-:Y:S01]  /*8470*/  SHF.R.U64 R10, R4, R6.reuse, R3 ;  /* 0x00000006040a7219 */ /* 0x082fe20000001203 */
[----:B---3--:R-:W-:Y:S01]  /*8480*/  IMAD.MOV R7, RZ, RZ, -R7 ;  /* 0x000000ffff077224 */ /* 0x008fe200078e0a07 */
[----:B------:R-:W-:Y:S01]  /*8490*/  SHF.R.U32.HI R3, RZ, R6, R3 ;  /* 0x00000006ff037219 */ /* 0x000fe20000011603 */
[----:B------:R-:W-:-:S04]  /*84a0*/  FMUL R6, R0, UR4 ;  /* 0x0000000400067c20 */ /* 0x000fc80008400000 */
[----:B------:R-:W1:Y:S01]  /*84b0*/  LDC R21, c[0x0][0x148] ;  /* 0x00005200ff157b82 */ /* 0x000e620000000800 */
[----:B------:R3:W0:Y:S01]  /*84c0*/  F2I.U32.TRUNC.NTZ R14, R6 ;  /* 0x00000006000e7305 */ /* 0x000622000020f000 */
[-CC-:B--2---:R-:W-:Y:S02]  /*84d0*/  SHF.R.U64 R13, R10, R8.reuse, R3.reuse ;  /* 0x000000080a0d7219 */ /* 0x184fe40000001203 */
[----:B------:R-:W-:-:S04]  /*84e0*/  SHF.R.U32.HI R0, RZ, R8, R3 ;  /* 0x00000008ff007219 */ /* 0x000fc80000011603 */
[----:B------:R-:W2:Y:S01]  /*84f0*/  LDC R22, c[0x0][0x648] ;  /* 0x00019200ff167b82 */ /* 0x000ea20000000800 */
[-CC-:B----4-:R-:W-:Y:S02]  /*8500*/  SHF.R.U64 R15, R13, R11.reuse, R0.reuse ;  /* 0x0000000b0d0f7219 */ /* 0x190fe40000001200 */
[----:B------:R-:W-:-:S03]  /*8510*/  SHF.R.U32.HI R5, RZ, R11, R0 ;  /* 0x0000000bff057219 */ /* 0x000fc60000011600 */
[----:B------:R-:W-:Y:S02]  /*8520*/  IMAD.MOV.U32 R4, RZ, RZ, R15 ;  /* 0x000000ffff047224 */ /* 0x000fe400078e000f */
[----:B------:R-:W4:Y:S01]  /*8530*/  LDC R26, c[0x0][0x638] ;  /* 0x00018e00ff1a7b82 */ /* 0x000f220000000800 */
[----:B0-----:R-:W-:-:S07]  /*8540*/  IMAD R23, R9, R7, R12 ;  /* 0x0000000709177224 */ /* 0x001fce00078e020c */
[----:B------:R-:W0:Y:S08]  /*8550*/  LDC R27, c[0x0][0x610] ;  /* 0x00018400ff1b7b82 */ /* 0x000e300000000800 */
[----:B------:R-:W0:Y:S01]  /*8560*/  LDC R28, c[0x0][0x600] ;  /* 0x00018000ff1c7b82 */ /* 0x000e220000000800 */
[----:B-123--:R-:W-:Y:S05]  /*8570*/  @!P0 BRA `(.L_x_172) ;  /* 0x0000000000288947 */ /* 0x00efea0003800000 */
[----:B------:R-:W1:Y:S02]  /*8580*/  LDC R0, c[0x0][0x64c] ;  /* 0x00019300ff007b82 */ /* 0x000e640000000800 */
[----:B-1----:R-:W-:-:S05]  /*8590*/  IADD3 R3, P0, R15, R0, RZ ;  /* 0x000000000f037210 */ /* 0x002fca0007f1e0ff */
        /* <DEDUP_REMOVED lines=8> */
.L_x_172:
[----:B------:R-:W-:Y:S01]  /*8620*/  ISETP.NE.AND P0, PT, R2, 0x1, PT ;  /* 0x000000010200780c */ /* 0x000fe20003f05270 */
[----:B------:R-:W-:Y:S01]  /*8630*/  IMAD.MOV R14, RZ, RZ, -R14 ;  /* 0x000000ffff0e7224 */ /* 0x000fe200078e0a0e */
[----:B------:R-:W-:Y:S02]  /*8640*/  SHF.R.U64 R3, R4, R22, R5 ;  /* 0x0000001604037219 */ /* 0x000fe40000001205 */
[----:B------:R-:W-:Y:S02]  /*8650*/  LOP3.LUT R0, R13, R106, RZ, 0xc0, !PT ;  /* 0x0000006a0d007212 */ /* 0x000fe400078ec0ff */
[----:B------:R-:W-:Y:S01]  /*8660*/  LOP3.LUT R10, R10, R105, RZ, 0xc0, !PT ;  /* 0x000000690a0a7212 */ /* 0x000fe200078ec0ff */
[----:B------:R-:W-:Y:S02]  /*8670*/  IMAD.MOV R4, RZ, RZ, -R3 ;  /* 0x000000ffff047224 */ /* 0x000fe400078e0a03 */
[----:B------:R-:W-:Y:S02]  /*8680*/  IMAD R0, R97, R3, R0 ;  /* 0x0000000361007224 */ /* 0x000fe400078e0200 */
[----:B----4-:R-:W-:-:S02]  /*8690*/  IMAD R3, R4, R26, R15 ;  /* 0x0000001a04037224 */ /* 0x010fc400078e020f */
[----:B------:R-:W-:Y:S02]  /*86a0*/  @P0 IMAD R23, R21, R14, R20 ;  /* 0x0000000e15170224 */ /* 0x000fe400078e0214 */
[----:B0-----:R-:W-:Y:S02]  /*86b0*/  IMAD R5, R3, R28, R10 ;  /* 0x0000001c03057224 */ /* 0x001fe400078e020a */
[----:B------:R-:W-:Y:S02]  /*86c0*/  IMAD R0, R0, R27, R23 ;  /* 0x0000001b00007224 */ /* 0x000fe400078e0217 */
[----:B------:R-:W-:-:S03]  /*86d0*/  IMAD.MOV.U32 R4, RZ, RZ, 0x1 ;  /* 0x00000001ff047424 */ /* 0x000fc600078e00ff */
[----:B------:R-:W-:Y:S02]  /*86e0*/  SEL R92, R5, R0, !P0 ;  /* 0x00000000055c7207 */ /* 0x000fe40004000000 */
[----:B------:R-:W-:Y:S02]  /*86f0*/  PRMT R3, R4, 0x7610, R3 ;  /* 0x0000761004037816 */ /* 0x000fe40000000003 */
[----:B------:R-:W-:-:S07]  /*8700*/  SEL R0, R0, R5, !P0 ;  /* 0x0000000500007207 */ /* 0x000fce0004000000 */
.L_x_170:
[----:B------:R-:W-:Y:S01]  /*8710*/  LOP3.LUT P0, RZ, R3, 0xff, RZ, 0xc0, !PT ;  /* 0x000000ff03ff7812 */ /* 0x000fe2000780c0ff */
[----:B------:R-:W-:-:S12]  /*8720*/  IMAD.MOV.U32 R89, RZ, RZ, R0 ;  /* 0x000000ffff597224 */ /* 0x000fd800078e0000 */
[----:B------:R-:W-:Y:S05]  /*8730*/  @P0 BRA `(.L_x_173) ;  /* 0xffffff8800d80947 */ /* 0x000fea000383ffff */
[----:B------:R-:W-:Y:S05]  /*8740*/  EXIT ;  /* 0x000000000000794d */ /* 0x000fea0003800000 */
.L_x_3:
        /* <DEDUP_REMOVED lines=26> */
.L_x_175:
        /* <DEDUP_REMOVED lines=14> */
[----:B------:R-:W-:Y:S02]  /*89d0*/  IMAD R5, R7, R23, R10 ;  /* 0x0000001707057224 */ /* 0x000fe400078e020a */
[----:B------:R-:W-:Y:S02]  /*89e0*/  IMAD.MOV.U32 R10, RZ, RZ, 0x1 ;  /* 0x00000001ff0a7424 */ /* 0x000fe400078e00ff */
[----:B------:R-:W-:Y:S01]  /*89f0*/  IMAD.IADD R5, R9, 0x1, R5 ;  /* 0x0000000109057824 */ /* 0x000fe200078e0205 */
[----:B------:R-:W4:Y:S04]  /*8a00*/  LDC R20, c[0x0][0x608] ;  /* 0x00018200ff147b82 */ /* 0x000f280000000800 */
[----:B0-----:R-:W-:-:S02]  /*8a10*/  SHF.R.U64 R12, R8, R14, R5 ;  /* 0x0000000e080c7219 */ /* 0x001fc40000001205 */
[----:B------:R-:W-:Y:S02]  /*8a20*/  I2FP.F32.U32 R8, R6 ;  /* 0x0000000600087245 */ /* 0x000fe40000201000 */
[----:B------:R-:W0:Y:S01]  /*8a30*/  LDC R25, c[0x0][0x658] ;  /* 0x00019600ff197b82 */ /* 0x000e220000000800 */
[----:B-1----:R-:W-:Y:S01]  /*8a40*/  ISETP.NE.U32.AND P0, PT, R26, RZ, PT ;  /* 0x000000ff1a00720c */ /* 0x002fe20003f05070 */
[----:B---3--:R-:W-:Y:S02]  /*8a50*/  IMAD.MOV R7, RZ, RZ, -R11 ;  /* 0x000000ffff077224 */ /* 0x008fe400078e0a0b */
[----:B------:R-:W-:Y:S01]  /*8a60*/  FMUL R8, R8, UR4 ;  /* 0x0000000408087c20 */ /* 0x000fe20008400000 */
[----:B------:R-:W-:Y:S01]  /*8a70*/  SHF.R.U32.HI R5, RZ, R14, R5 ;  /* 0x0000000eff057219 */ /* 0x000fe20000011605 */
[----:B------:R-:W-:Y:S01]  /*8a80*/  IMAD.MOV.U32 R14, RZ, RZ, -0x1 ;  /* 0xffffffffff0e7424 */ /* 0x000fe200078e00ff */
[----:B------:R-:W-:Y:S01]  /*8a90*/  ISETP.NE.AND.EX P0, PT, R27, RZ, PT, P0 ;  /* 0x000000ff1b00720c */ /* 0x000fe20003f05300 */
[----:B------:R1:W3:Y:S01]  /*8aa0*/  F2I.U32.TRUNC.NTZ R19, R8 ;  /* 0x0000000800137305 */ /* 0x0002e2000020f000 */
[----:B------:R-:W1:Y:S01]  /*8ab0*/  LDC R21, c[0x0][0x148] ;  /* 0x00005200ff157b82 */ /* 0x000e620000000800 */
[----:B--2---:R-:W-:-:S07]  /*8ac0*/  IMAD R23, R13, R7, R4 ;  /* 0x000000070d177224 */ /* 0x004fce00078e0204 */
[----:B------:R-:W2:Y:S01]  /*8ad0*/  LDC R22, c[0x0][0x600] ;  /* 0x00018000ff167b82 */ /* 0x000ea20000000800 */
[-CC-:B----4-:R-:W-:Y:S02]  /*8ae0*/  SHF.R.U64 R15, R12, R20.reuse, R5.reuse ;  /* 0x000000140c0f7219 */ /* 0x190fe40000001205 */
[----:B------:R-:W-:-:S05]  /*8af0*/  SHF.R.U32.HI R4, RZ, R20, R5 ;  /* 0x00000014ff047219 */ /* 0x000fca0000011605 */
[----:B------:R-:W4:Y:S01]  /*8b00*/  LDC R24, c[0x0][0x648] ;  /* 0x00019200ff187b82 */ /* 0x000f220000000800 */
[-C--:B0-----:R-:W-:Y:S02]  /*8b10*/  SHF.L.U32 R7, R14, R25.reuse, RZ ;  /* 0x000000190e077219 */ /* 0x081fe400000006ff */
[-CC-:B------:R-:W-:Y:S02]  /*8b20*/  SHF.R.U64 R14, R15, R25.reuse, R4.reuse ;  /* 0x000000190f0e7219 */ /* 0x180fe40000001204 */
[-C--:B------:R-:W-:Y:S02]  /*8b30*/  SHF.R.U32.HI R5, RZ, R25.reuse, R4 ;  /* 0x00000019ff057219 */ /* 0x080fe40000011604 */
[----:B------:R-:W-:Y:S01]  /*8b40*/  SHF.L.U32 R30, R10, R25, RZ ;  /* 0x000000190a1e7219 */ /* 0x000fe200000006ff */
[----:B------:R-:W0:Y:S01]  /*8b50*/  LDC R29, c[0x0][0x638] ;  /* 0x00018e00ff1d7b82 */ /* 0x000e220000000800 */
[----:B------:R-:W-:Y:S01]  /*8b60*/  LOP3.LUT R20, RZ, R7, RZ, 0x33, !PT ;  /* 0x00000007ff147212 */ /* 0x000fe200078e33ff */
[----:B------:R-:W-:-:S06]  /*8b70*/  IMAD.MOV.U32 R4, RZ, RZ, R14 ;  /* 0x000000ffff047224 */ /* 0x000fcc00078e000e */
[----:B------:R-:W0:Y:S01]  /*8b80*/  LDC R32, c[0x0][0x610] ;  /* 0x00018400ff207b82 */ /* 0x000e220000000800 */
[----:B-1-3--:R-:W-:Y:S05]  /*8b90*/  @!P0 BRA `(.L_x_176) ;  /* 0x0000000000288947 */ /* 0x00afea0003800000 */
        /* <DEDUP_REMOVED lines=10> */
.L_x_176:
[----:B------:R-:W-:Y:S01]  /*8c40*/  ISETP.NE.AND P0, PT, R2, 0x1, PT ;  /* 0x000000010200780c */ /* 0x000fe20003f05270 */
[----:B--2---:R-:W-:Y:S01]  /*8c50*/  VIADD R9, R22, 0xffffffff ;  /* 0xffffffff16097836 */ /* 0x004fe20000000000 */
[----:B----4-:R-:W-:Y:S01]  /*8c60*/  SHF.R.U64 R5, R4, R24, R5 ;  /* 0x0000001804057219 */ /* 0x010fe20000001205 */
[----:B------:R-:W-:Y:S01]  /*8c70*/  IMAD.MOV R19, RZ, RZ, -R19 ;  /* 0x000000ffff137224 */ /* 0x000fe200078e0a13 */
[----:B------:R-:W-:-:S03]  /*8c80*/  LOP3.LUT R4, R15, R20, RZ, 0xc0, !PT ;  /* 0x000000140f047212 */ /* 0x000fc600078ec0ff */
[----:B------:R-:W-:Y:S02]  /*8c90*/  IMAD.MOV R7, RZ, RZ, -R5 ;  /* 0x000000ffff077224 */ /* 0x000fe400078e0a05 */
[----:B------:R-:W-:Y:S01]  /*8ca0*/  IMAD R30, R30, R5, R4 ;  /* 0x000000051e1e7224 */ /* 0x000fe200078e0204 */
[----:B------:R-:W-:Y:S01]  /*8cb0*/  LOP3.LUT R5, R12, R9, RZ, 0xc0, !PT ;  /* 0x000000090c057212 */ /* 0x000fe200078ec0ff */
[----:B0-----:R-:W-:Y:S02]  /*8cc0*/  IMAD R4, R7, R29, R14 ;  /* 0x0000001d07047224 */ /* 0x001fe400078e020e */
[----:B------:R-:W-:Y:S02]  /*8cd0*/  @P0 IMAD R23, R21, R19, R6 ;  /* 0x0000001315170224 */ /* 0x000fe400078e0206 */
[----:B------:R-:W-:Y:S02]  /*8ce0*/  IMAD R5, R4, R22, R5 ;  /* 0x0000001604057224 */ /* 0x000fe400078e0205 */
[----:B------:R-:W-:-:S02]  /*8cf0*/  IMAD R30, R30, R32, R23 ;  /* 0x000000201e1e7224 */ /* 0x000fc400078e0217 */
[----:B------:R-:W-:-:S03]  /*8d00*/  IMAD.MOV.U32 R7, RZ, RZ, 0x1 ;  /* 0x00000001ff077424 */ /* 0x000fc600078e00ff */
[----:B------:R-:W-:Y:S02]  /*8d10*/  SEL R29, R5, R30, !P0 ;  /* 0x0000001e051d7207 */ /* 0x000fe40004000000 */
[----:B------:R-:W-:-:S07]  /*8d20*/  SEL R30, R30, R5, !P0 ;  /* 0x000000051e1e7207 */ /* 0x000fce0004000000 */
.L_x_174:
[----:B------:R-:W-:-:S08]  /*8d30*/  NOP ;  /* 0x0000000000007918 */ /* 0x000fd00000000000 */
[----:B------:R-:W0:-:S00]  /*8d40*/  USETMAXREG.DEALLOC.CTAPOOL 0x28 ;  /* 0x00000028000079c8 */ /* 0x000e0000080e0500 */
[----:B0-----:R-:W-:-:S13]  /*8d50*/  ISETP.NE.AND P0, PT, R3, RZ, PT ;  /* 0x000000ff0300720c */ /* 0x001fda0003f05270 */
[----:B------:R-:W-:Y:S05]  /*8d60*/  @P0 EXIT ;  /* 0x000000000000094d */ /* 0x000fea0003800000 */
[----:B------:R-:W-:Y:S01]  /*8d70*/  LOP3.LUT P0, RZ, R7, 0xff, RZ, 0xc0, !PT ;  /* 0x000000ff07ff7812 */ /* 0x000fe2000780c0ff */
[----:B------:R-:W-:Y:S02]  /*8d80*/  IMAD.MOV.U32 R26, RZ, RZ, 0x1 ;  /* 0x00000001ff1a7424 */ /* 0x000fe400078e00ff */
[----:B------:R-:W-:-:S10]  /*8d90*/  IMAD.MOV.U32 R27, RZ, RZ, RZ ;  /* 0x000000ffff1b7224 */ /* 0x000fd400078e00ff */
[----:B------:R-:W-:Y:S05]  /*8da0*/  @!P0 BRA `(.L_x_177) ;  /* 0x0000000c00c48947 */ /* 0x000fea0003800000 */
[----:B------:R-:W0:Y:S01]  /*8db0*/  LDC R3, c[0x0][0x28c] ;  /* 0x0000a300ff037b82 */ /* 0x000e220000000800 */
[C---:B------:R-:W-:Y:S01]  /*8dc0*/  ISETP.NE.AND P1, PT, R31.reuse, RZ, PT ;  /* 0x000000ff1f00720c */ /* 0x040fe20003f25270 */
[----:B------:R-:W-:Y:S01]  /*8dd0*/  ULDC UR41, c[0x0][0x658] ;  /* 0x0001960000297ab9 */ /* 0x000fe20000000800 */
[----:B------:R-:W-:Y:S01]  /*8de0*/  LOP3.LUT P0, RZ, R0, 0x1f, RZ, 0xc0, !PT ;  /* 0x0000001f00ff7812 */ /* 0x000fe2000780c0ff */
[----:B------:R-:W-:Y:S01]  /*8df0*/  UMOV UR4, 0xffffffff ;  /* 0xffffffff00047882 */ /* 0x000fe20000000000 */
[----:B------:R-:W-:Y:S01]  /*8e00*/  P2R R0, PR, RZ, 0x2 ;  /* 0x00000002ff007803 */ /* 0x000fe20000000000 */
[----:B------:R-:W-:Y:S01]  /*8e10*/  BSSY B7, `(.L_x_177) ;  /* 0x00000ea000077945 */ /* 0x000fe20003800000 */
[----:B------:R-:W-:Y:S01]  /*8e20*/  ISETP.NE.OR P0, PT, R31, RZ, !P0 ;  /* 0x000000ff1f00720c */ /* 0x000fe20004705670 */
[----:B------:R-:W-:Y:S01]  /*8e30*/  USHF.L.U32 UR4, UR4, UR41, URZ ;  /* 0x0000002904047299 */ /* 0x000fe2000800063f */
[----:B------:R-:W-:Y:S01]  /*8e40*/  IMAD.MOV.U32 R23, RZ, RZ, 0x1 ;  /* 0x00000001ff177424 */ /* 0x000fe200078e00ff */
[----:B------:R-:W-:Y:S01]  /*8e50*/  LOP3.LUT R25, R18, 0x2, RZ, 0xfc, !PT ;  /* 0x0000000212197812 */ /* 0x000fe200078efcff */
[----:B------:R-:W-:Y:S01]  /*8e60*/  IMAD.MOV.U32 R26, RZ, RZ, 0x1 ;  /* 0x00000001ff1a7424 */ /* 0x000fe200078e00ff */
[----:B------:R-:W-:Y:S01]  /*8e70*/  P2R R32, PR, RZ, 0x1 ;  /* 0x00000001ff207803 */ /* 0x000fe20000000000 */
[----:B------:R-:W-:Y:S01]  /*8e80*/  IMAD.MOV.U32 R27, RZ, RZ, RZ ;  /* 0x000000ffff1b7224 */ /* 0x000fe200078e00ff */
[----:B------:R-:W-:Y:S01]  /*8e90*/  ULDC UR40, c[0x0][0x600] ;  /* 0x0001800000287ab9 */ /* 0x000fe20000000800 */
[----:B------:R-:W-:Y:S01]  /*8ea0*/  UMOV UR5, 0x1 ;  /* 0x0000000100057882 */ /* 0x000fe20000000000 */
[----:B------:R-:W-:-:S02]  /*8eb0*/  UIADD3 UR40, UR40, -0x1, URZ ;  /* 0xffffffff28287890 */ /* 0x000fc4000fffe03f */
[----:B------:R-:W-:Y:S02]  /*8ec0*/  USHF.L.U32 UR41, UR5, UR41, URZ ;  /* 0x0000002905297299 */ /* 0x000fe4000800063f */
[----:B------:R-:W-:Y:S01]  /*8ed0*/  ULOP3.LUT UR43, URZ, UR4, URZ, 0x33, !UPT ;  /* 0x000000043f2b7292 */ /* 0x000fe2000f8e333f */
[----:B------:R-:W-:Y:S01]  /*8ee0*/  ULDC.64 UR36, c[0x0][0x198] ;  /* 0x0000660000247ab9 */ /* 0x000fe20000000a00 */
[----:B0-----:R-:W-:-:S05]  /*8ef0*/  VIADD R3, R3, 0x7f ;  /* 0x0000007f03037836 */ /* 0x001fca0000000000 */
[----:B------:R-:W-:-:S04]  /*8f00*/  SHF.R.S32.HI R0, RZ, 0x1f, R3 ;  /* 0x0000001fff007819 */ /* 0x000fc80000011403 */
[----:B------:R-:W-:-:S04]  /*8f10*/  LEA.HI R0, R0, R3, RZ, 0x7 ;  /* 0x0000000300007211 */ /* 0x000fc800078f38ff */
[----:B------:R-:W-:-:S05]  /*8f20*/  SHF.R.S32.HI R24, RZ, 0x7, R0 ;  /* 0x00000007ff187819 */ /* 0x000fca0000011400 */
[----:B------:R-:W-:-:S07]  /*8f30*/  VIADD R22, R24, 0x1 ;  /* 0x0000000118167836 */ /* 0x000fce0000000000 */
.L_x_191:
[----:B------:R-:W-:-:S03]  /*8f40*/  UMOV UR4, 0xffffffff ;  /* 0xffffffff00047882 */ /* 0x000fc60000000000 */
[----:B------:R-:W-:Y:S05]  /*8f50*/  BRA.DIV UR4, `(.L_x_178) ;  /* 0x0000001204e07947 */ /* 0x000fea000b800000 */
[----:B------:R-:W-:-:S13]  /*8f60*/  ELECT P6, URZ, PT ;  /* 0x00000000003f782f */ /* 0x000fda00038c0000 */
.L_x_207:
[----:B------:R-:W-:Y:S04]  /*8f70*/  BSSY B6, `(.L_x_179) ;  /* 0x0000060000067945 */ /* 0x000fe80003800000 */
[----:B------:R-:W-:Y:S05]  /*8f80*/  @!P6 BRA `(.L_x_180) ;  /* 0x000000040078e947 */ /* 0x000fea0003800000 */
        /* <DEDUP_REMOVED lines=9> */
[----:B------:R-:W-:Y:S02]  /*9020*/  IMAD.U32 R4, RZ, RZ, UR4 ;  /* 0x00000004ff047e24 */ /* 0x000fe4000f8e00ff */
[----:B------:R-:W-:Y:S01]  /*9030*/  IMAD.U32 R5, RZ, RZ, UR5 ;  /* 0x00000005ff057e24 */ /* 0x000fe2000f8e00ff */
[----:B------:R-:W0:Y:S01]  /*9040*/  LDC.64 R14, c[0x4][R14] ;  /* 0x010000000e0e7b82 */ /* 0x000e220000000a00 */
[----:B------:R-:W-:Y:S01]  /*9050*/  ULDC.64 UR4, c[0x4][0x78] ;  /* 0x01001e0000047ab9 */ /* 0x000fe20000000a00 */
[----:B------:R-:W-:Y:S02]  /*9060*/  IMAD.U32 R10, RZ, RZ, UR6 ;  /* 0x00000006ff0a7e24 */ /* 0x000fe4000f8e00ff */
[----:B------:R-:W-:-:S02]  /*9070*/  IMAD.U32 R6, RZ, RZ, UR4 ;  /* 0x00000004ff067e24 */ /* 0x000fc4000f8e00ff */
[----:B------:R-:W-:Y:S02]  /*9080*/  IMAD.U32 R7, RZ, RZ, UR5 ;  /* 0x00000005ff077e24 */ /* 0x000fe4000f8e00ff */
[----:B------:R-:W-:Y:S02]  /*9090*/  IMAD.U32 R11, RZ, RZ, UR7 ;  /* 0x00000007ff0b7e24 */ /* 0x000fe4000f8e00ff */
[----:B------:R-:W-:Y:S02]  /*90a0*/  IMAD.MOV.U32 R8, RZ, RZ, 0x70 ;  /* 0x00000070ff087424 */ /* 0x000fe400078e00ff */
[----:B------:R-:W-:Y:S02]  /*90b0*/  IMAD.MOV.U32 R12, RZ, RZ, 0x1 ;  /* 0x00000001ff0c7424 */ /* 0x000fe400078e00ff */
[----:B------:R-:W-:-:S07]  /*90c0*/  IMAD.MOV.U32 R13, RZ, RZ, RZ ;  /* 0x000000ffff0d7224 */ /* 0x000fce00078e00ff */
[----:B------:R-:W-:-:S07]  /*90d0*/  LEPC R20, `(.L_x_181) ;  /* 0x000000001014794e */ /* 0x000fce0000000000 */
[----:B0-----:R-:W-:Y:S05]  /*90e0*/  CALL.ABS.NOINC R14 ;  /* 0x000000000e007343 */ /* 0x001fea0003c00000 */
.L_x_181:
        /* <DEDUP_REMOVED lines=19> */
.L_x_182:
[----:B------:R-:W0:Y:S02]  /*9220*/  LDC R0, c[0x0][0x28c] ;  /* 0x0000a300ff007b82 */ /* 0x000e240000000800 */
[----:B0-----:R-:W-:-:S13]  /*9230*/  ISETP.GE.AND P0, PT, R0, 0x1, PT ;  /* 0x000000010000780c */ /* 0x001fda0003f06270 */
[----:B------:R-:W-:Y:S05]  /*9240*/  @!P0 BRA `(.L_x_180) ;  /* 0x0000000000c88947 */ /* 0x000fea0003800000 */
[----:B------:R-:W-:Y:S02]  /*9250*/  IMAD.SHL.U32 R29, R29, 0x80, RZ ;  /* 0x000000801d1d7824 */ /* 0x000fe400078e00ff */
[----:B------:R-:W-:Y:S02]  /*9260*/  IMAD.SHL.U32 R30, R30, 0x80, RZ ;  /* 0x000000801e1e7824 */ /* 0x000fe400078e00ff */
[----:B------:R-:W-:Y:S02]  /*9270*/  IMAD.MOV.U32 R7, RZ, RZ, RZ ;  /* 0x000000ffff077224 */ /* 0x000fe400078e00ff */
[----:B------:R-:W-:Y:S02]  /*9280*/  IMAD.MOV.U32 R0, RZ, RZ, R22 ;  /* 0x000000ffff007224 */ /* 0x000fe400078e0016 */
[----:B------:R-:W-:Y:S02]  /*9290*/  IMAD.MOV.U32 R3, RZ, RZ, R26 ;  /* 0x000000ffff037224 */ /* 0x000fe400078e001a */
[----:B------:R-:W-:-:S07]  /*92a0*/  IMAD.MOV.U32 R4, RZ, RZ, R27 ;  /* 0x000000ffff047224 */ /* 0x000fce00078e001b */
.L_x_186:
[----:B------:R-:W-:Y:S01]  /*92b0*/  IMAD R8, R4, 0x8, R19 ;  /* 0x0000000804087824 */ /* 0x000fe200078e0213 */
[----:B------:R-:W-:Y:S02]  /*92c0*/  SHF.L.U32 R5, R3, 0x1f, RZ ;  /* 0x0000001f03057819 */ /* 0x000fe400000006ff */
[----:B------:R-:W-:Y:S02]  /*92d0*/  ISETP.NE.AND P1, PT, R31, RZ, PT ;  /* 0x000000ff1f00720c */ /* 0x000fe40003f25270 */
[----:B------:R-:W0:Y:S11]  /*92e0*/  SYNCS.PHASECHK.TRANS64.TRYWAIT P0, [R8+URZ+0x38], R5 ;  /* 0x00003805080075a7 */ /* 0x000e36000800017f */
[----:B------:R-:W1:Y:S01]  /*92f0*/  @!P1 LDC R6, c[0x0][0x500] ;  /* 0x00014000ff069b82 */ /* 0x000e620000000800 */
[----:B0-----:R-:W-:Y:S05]  /*9300*/  @!P0 BRA `(.L_x_183) ;  /* 0x0000001000148947 */ /* 0x001fea0003800000 */
.L_x_208:
[----:B------:R-:W-:Y:S02]  /*9310*/  ISETP.NE.AND P0, PT, R31, RZ, PT ;  /* 0x000000ff1f00720c */ /* 0x000fe40003f05270 */
[----:B0-----:R-:W-:-:S11]  /*9320*/  PRMT R5, R25, 0x9910, RZ ;  /* 0x0000991019057816 */ /* 0x001fd600000000ff */
[----:B-1----:R0:W-:Y:S01]  /*9330*/  @!P0 SYNCS.ARRIVE.TRANS64 RZ, [R8+URZ], R6 ;  /* 0x0000000608ff89a7 */ /* 0x0021e2000800003f */
[----:B------:R-:W-:-:S13]  /*9340*/  ISETP.NE.AND P0, PT, R5, 0x2, PT ;  /* 0x000000020500780c */ /* 0x000fda0003f05270 */
[----:B0-----:R-:W-:Y:S05]  /*9350*/  @P0 BRA `(.L_x_184) ;  /* 0x0000000000040947 */ /* 0x001fea0003800000 */
[----:B------:R-:W-:Y:S01]  /*9360*/  BPT.TRAP 0x1 ;  /* 0x000000040000795c */ /* 0x000fe20000300000 */
.L_x_184:
[----:B------:R-:W-:-:S13]  /*9370*/  ISETP.NE.AND P0, PT, R32, RZ, PT ;  /* 0x000000ff2000720c */ /* 0x000fda0003f05270 */
[----:B------:R-:W-:Y:S05]  /*9380*/  @P0 BRA `(.L_x_185) ;  /* 0x0000000000040947 */ /* 0x000fea0003800000 */
[----:B------:R-:W-:Y:S01]  /*9390*/  BPT.TRAP 0x1 ;  /* 0x000000040000795c */ /* 0x000fe20000300000 */
.L_x_185:
[----:B------:R-:W-:Y:S01]  /*93a0*/  IMAD R5, R4, 0x4000, R19 ;  /* 0x0000400004057824 */ /* 0x000fe200078e0213 */
[----:B------:R-:W-:Y:S01]  /*93b0*/  R2UR UR17, R8 ;  /* 0x00000000081172ca */ /* 0x000fe200000e0000 */
[----:B------:R-:W-:Y:S01]  /*93c0*/  VIADD R0, R0, 0xffffffff ;  /* 0xffffffff00007836 */ /* 0x000fe20000000000 */
[----:B------:R-:W-:Y:S01]  /*93d0*/  R2UR UR19, R7 ;  /* 0x00000000071372ca */ /* 0x000fe200000e0000 */
[----:B------:R-:W-:Y:S01]  /*93e0*/  UIADD3 UR4, UP0, UR36, 0xf0, URZ ;  /* 0x000000f024047890 */ /* 0x000fe2000ff1e03f */
[----:B------:R-:W-:Y:S01]  /*93f0*/  R2UR UR8, R5 ;  /* 0x00000000050872ca */ /* 0x000fe200000e0000 */
[----:B------:R-:W-:Y:S01]  /*9400*/  UIADD3 UR14, UP1, UR36, 0x1f0, URZ ;  /* 0x000001f0240e7890 */ /* 0x000fe2000ff3e03f */
[----:B------:R-:W-:Y:S01]  /*9410*/  R2UR UR20, R28 ;  /* 0x000000001c1472ca */ /* 0x000fe200000e0000 */
[----:B------:R-:W-:Y:S01]  /*9420*/  UIADD3.X UR5, URZ, UR37, URZ, UP0, !UPT ;  /* 0x000000253f057290 */ /* 0x000fe200087fe43f */
[----:B------:R-:W-:Y:S01]  /*9430*/  R2UR UR18, R30 ;  /* 0x000000001e1272ca */ /* 0x000fe200000e0000 */
[----:B------:R-:W-:Y:S01]  /*9440*/  VIADD R4, R4, 0x1 ;  /* 0x0000000104047836 */ /* 0x000fe20000000000 */
[----:B------:R-:W-:Y:S01]  /*9450*/  R2UR UR11, R29 ;  /* 0x000000001d0b72ca */ /* 0x000fe200000e0000 */
[----:B------:R-:W-:Y:S01]  /*9460*/  UIADD3.X UR15, URZ, UR37, URZ, UP1, !UPT ;  /* 0x000000253f0f7290 */ /* 0x000fe20008ffe43f */
[----:B------:R-:W-:Y:S01]  /*9470*/  ISETP.GT.AND P1, PT, R0, 0x1, PT ;  /* 0x000000010000780c */ /* 0x000fe20003f24270 */
[----:B------:R-:W-:Y:S01]  /*9480*/  UMOV UR6, 0x0 ;  /* 0x0000000000067882 */ /* 0x000fe20000000000 */
[----:B------:R-:W-:Y:S01]  /*9490*/  ISETP.NE.AND P0, PT, R4, 0x7, PT ;  /* 0x000000070400780c */ /* 0x000fe20003f05270 */
[----:B------:R-:W-:Y:S01]  /*94a0*/  UMOV UR7, 0x10000000 ;  /* 0x1000000000077882 */ /* 0x000fe20000000000 */
[----:B------:R-:W-:Y:S01]  /*94b0*/  UMOV UR9, UR17 ;  /* 0x0000001100097c82 */ /* 0x000fe20008000000 */
[----:B------:R-:W-:Y:S01]  /*94c0*/  UIADD3 UR16, UR8, 0x800, URZ ;  /* 0x0000080008107890 */ /* 0x000fe2000fffe03f */
[----:B------:R-:W-:Y:S01]  /*94d0*/  SEL R6, RZ, 0x1, P0 ;  /* 0x00000001ff067807 */ /* 0x000fe20000000000 */
[----:B------:R-:W-:Y:S01]  /*94e0*/  UIADD3 UR8, UR8, 0x1c800, URZ ;  /* 0x0001c80008087890 */ /* 0x000fe2000fffe03f */
[----:B------:R-:W-:Y:S01]  /*94f0*/  VIADD R7, R7, 0x80 ;  /* 0x0000008007077836 */ /* 0x000fe20000000000 */
[----:B------:R-:W-:Y:S01]  /*9500*/  UMOV UR10, UR19 ;  /* 0x00000013000a7c82 */ /* 0x000fe20008000000 */
[----:B------:R-:W-:Y:S01]  /*9510*/  UMOV UR12, UR20 ;  /* 0x00000014000c7c82 */ /* 0x000fe20008000000 */
[----:B------:R-:W-:-:S02]  /*9520*/  LOP3.LUT R3, R3, R6, RZ, 0x3c, !PT ;  /* 0x0000000603037212 */ /* 0x000fc400078e3cff */
[----:B------:R-:W-:Y:S01]  /*9530*/  SEL R4, R4, RZ, P0 ;  /* 0x000000ff04047207 */ /* 0x000fe20000000000 */
[----:B------:R0:W-:Y:S02]  /*9540*/  UTMALDG.3D [UR16], [UR4], desc[UR6] ;  /* 0x00000610040075b4 */ /* 0x0001e40008011000 */
[----:B------:R0:W-:Y:S02]  /*9550*/  UTMALDG.3D [UR8], [UR14], desc[UR6] ;  /* 0x000006080e0075b4 */ /* 0x0001e40008011000 */
[----:B0-----:R-:W-:Y:S05]  /*9560*/  @P1 BRA `(.L_x_186) ;  /* 0xfffffffc00501947 */ /* 0x001fea000383ffff */
.L_x_180:
[----:B------:R-:W-:Y:S05]  /*9570*/  BSYNC B6 ;  /* 0x0000000000067941 */ /* 0x000fea0003800000 */
.L_x_179:
[----:B------:R-:W-:Y:S01]  /*9580*/  LOP3.LUT P2, RZ, R23, 0xff, RZ, 0xc0, !PT ;  /* 0x000000ff17ff7812 */ /* 0x000fe2000784c0ff */
[C---:B------:R-:W-:Y:S01]  /*9590*/  IMAD.IADD R0, R24.reuse, 0x1, R27 ;  /* 0x0000000118007824 */ /* 0x040fe200078e021b */
[----:B------:R-:W-:Y:S01]  /*95a0*/  ULDC.64 UR4, c[0x0][0x650] ;  /* 0x0001940000047ab9 */ /* 0x000fe20000000a00 */
[----:B------:R-:W-:Y:S01]  /*95b0*/  ISETP.GE.U32.AND P1, PT, R24, 0x7, PT ;  /* 0x000000071800780c */ /* 0x000fe20003f26070 */
[----:B------:R-:W-:Y:S01]  /*95c0*/  BSSY B0, `(.L_x_187) ;  /* 0x000006c000007945 */ /* 0x000fe20003800000 */
[C---:B------:R-:W-:Y:S01]  /*95d0*/  IMAD.WIDE.U32 R4, R0.reuse, 0x24924925, RZ ;  /* 0x2492492500047825 */ /* 0x040fe200078e00ff */
[C---:B------:R-:W-:Y:S02]  /*95e0*/  ISETP.GT.U32.AND P0, PT, R0.reuse, 0x6, PT ;  /* 0x000000060000780c */ /* 0x040fe40003f04070 */
[----:B------:R-:W-:Y:S01]  /*95f0*/  PRMT R23, RZ, 0x7610, R23 ;  /* 0x00007610ff177816 */ /* 0x000fe20000000017 */
[----:B------:R-:W-:Y:S01]  /*9600*/  IMAD.IADD R4, R0, 0x1, -R5 ;  /* 0x0000000100047824 */ /* 0x000fe200078e0a05 */
[----:B------:R-:W-:Y:S01]  /*9610*/  ISETP.LT.U32.AND P0, PT, R24, 0x7, P0 ;  /* 0x000000071800780c */ /* 0x000fe20000701070 */
[----:B------:R-:W-:-:S02]  /*9620*/  IMAD.MOV.U32 R30, RZ, RZ, -0x1 ;  /* 0xffffffffff1e7424 */ /* 0x000fc400078e00ff */
[----:B------:R-:W0:Y:S01]  /*9630*/  @P2 S2R R6, SR_CgaCtaId ;  /* 0x0000000000062919 */ /* 0x000e220000008800 */
[----:B------:R-:W-:Y:S01]  /*9640*/  @P2 MOV R3, 0x400 ;  /* 0x0000040000032802 */ /* 0x000fe20000000f00 */
[----:B------:R-:W-:Y:S01]  /*9650*/  IMAD.MOV.U32 R29, RZ, RZ, -0x1 ;  /* 0xffffffffff1d7424 */ /* 0x000fe200078e00ff */
[----:B------:R-:W-:Y:S01]  /*9660*/  LEA.HI R4, R4, R5, RZ, 0x1f ;  /* 0x0000000504047211 */ /* 0x000fe200078ff8ff */
[----:B------:R-:W-:-:S03]  /*9670*/  IMAD.MOV.U32 R28, RZ, RZ, -0x1 ;  /* 0xffffffffff1c7424 */ /* 0x000fc600078e00ff */
[----:B------:R-:W-:Y:S02]  /*9680*/  SHF.R.U32.HI R27, RZ, 0x2, R4 ;  /* 0x00000002ff1b7819 */ /* 0x000fe40000011604 */
[----:B0-----:R-:W-:Y:S02]  /*9690*/  @P2 LEA R6, R6, R3, 0x18 ;  /* 0x0000000306062211 */ /* 0x001fe400078ec0ff */
[----:B------:R-:W-:Y:S02]  /*96a0*/  SEL R3, RZ, 0x1, !P0 ;  /* 0x00000001ff037807 */ /* 0x000fe40004000000 */
[----:B------:R-:W-:Y:S01]  /*96b0*/  IADD3 R16, P0, R16, UR38, RZ ;  /* 0x0000002610107c10 */ /* 0x000fe2000ff1e0ff */
[----:B------:R0:W-:Y:S01]  /*96c0*/  @P2 SYNCS.ARRIVE.TRANS64.A1T0 RZ, [R6+URZ+0x88], RZ ;  /* 0x000088ff06ff29a7 */ /* 0x0001e2000810003f */
[----:B------:R-:W-:Y:S02]  /*96d0*/  LOP3.LUT R26, R26, R3, RZ, 0x3c, !PT ;  /* 0x000000031a1a7212 */ /* 0x000fe400078e3cff */
[----:B------:R-:W-:-:S02]  /*96e0*/  IADD3.X R17, R17, UR42, RZ, P0, !PT ;  /* 0x0000002a11117c10 */ /* 0x000fc400087fe4ff */
[----:B------:R-:W-:Y:S02]  /*96f0*/  ISETP.GE.U32.AND P0, PT, R16, UR4, PT ;  /* 0x0000000410007c0c */ /* 0x000fe4000bf06070 */
[----:B------:R-:W-:Y:S01]  /*9700*/  @P1 LOP3.LUT R26, R26, 0x1, R27, 0x78, !PT ;  /* 0x000000011a1a1812 */ /* 0x000fe200078e781b */
[--C-:B------:R-:W-:Y:S01]  /*9710*/  IMAD R27, R27, -0x7, R0.reuse ;  /* 0xfffffff91b1b7824 */ /* 0x100fe200078e0200 */
[----:B------:R-:W-:Y:S02]  /*9720*/  ISETP.GE.U32.AND.EX P0, PT, R17, UR5, PT, P0 ;  /* 0x0000000511007c0c */ /* 0x000fe4000bf06100 */
[----:B------:R-:W-:-:S11]  /*9730*/  PRMT R0, RZ, 0x7610, R0 ;  /* 0x00007610ff007816 */ /* 0x000fd60000000000 */
[----:B0-----:R-:W-:Y:S05]  /*9740*/  @P0 BRA `(.L_x_188) ;  /* 0x00000004004c0947 */ /* 0x001fea0003800000 */
[----:B------:R-:W-:Y:S01]  /*9750*/  ULDC.64 UR4, c[0x0][0x628] ;  /* 0x00018a0000047ab9 */ /* 0x000fe20000000a00 */
[----:B------:R-:W0:Y:S01]  /*9760*/  S2R R10, SR_CTAID.X ;  /* 0x00000000000a7919 */ /* 0x000e220000002500 */
[----:B------:R-:W-:Y:S01]  /*9770*/  ISETP.NE.U32.AND P0, PT, RZ, UR4, PT ;  /* 0x00000004ff007c0c */ /* 0x000fe2000bf05070 */
[----:B------:R-:W-:Y:S01]  /*9780*/  ULDC UR7, c[0x0][0x630] ;  /* 0x00018c0000077ab9 */ /* 0x000fe20000000800 */
[----:B------:R-:W-:Y:S01]  /*9790*/  IMAD.MOV.U32 R4, RZ, RZ, R16 ;  /* 0x000000ffff047224 */ /* 0x000fe200078e0010 */
[----:B------:R-:W1:Y:S01]  /*97a0*/  S2R R0, SR_CTAID.Y ;  /* 0x0000000000007919 */ /* 0x000e620000002600 */
[----:B------:R-:W-:Y:S01]  /*97b0*/  ISETP.NE.AND.EX P0, PT, RZ, UR5, PT, P0 ;  /* 0x00000005ff007c0c */ /* 0x000fe2000bf05300 */
[----:B------:R-:W-:-:S12]  /*97c0*/  IMAD.MOV.U32 R5, RZ, RZ, R17 ;  /* 0x000000ffff057224 */ /* 0x000fd800078e0011 */
[----:B------:R-:W-:Y:S05]  /*97d0*/  @!P0 BRA `(.L_x_189) ;  /* 0x0000000000288947 */ /* 0x000fea0003800000 */
[----:B------:R-:W-:Y:S02]  /*97e0*/  ULDC UR6, c[0x0][0x634] ;  /* 0x00018d0000067ab9 */ /* 0x000fe40000000800 */
[----:B------:R-:W-:-:S05]  /*97f0*/  IADD3 R9, P0, R16, UR6, RZ ;  /* 0x0000000610097c10 */ /* 0x000fca000ff1e0ff */
[----:B------:R-:W-:-:S04]  /*9800*/  IMAD.X R3, RZ, RZ, R17, P0 ;  /* 0x000000ffff037224 */ /* 0x000fc800000e0611 */
[----:B------:R-:W-:-:S04]  /*9810*/  IMAD.WIDE.U32 R6, R3, UR4, RZ ;  /* 0x0000000403067c25 */ /* 0x000fc8000f8e00ff */
[----:B------:R-:W-:-:S04]  /*9820*/  IMAD.WIDE.U32 R6, P0, R9, UR5, R6 ;  /* 0x0000000509067c25 */ /* 0x000fc8000f800006 */
[----:B------:R-:W-:-:S04]  /*9830*/  IMAD.WIDE.U32 R8, R9, UR4, RZ ;  /* 0x0000000409087c25 */ /* 0x000fc8000f8e00ff */
[----:B------:R-:W-:Y:S01]  /*9840*/  IMAD.X R5, RZ, RZ, RZ, P0 ;  /* 0x000000ffff057224 */ /* 0x000fe200000e06ff */
[----:B------:R-:W-:Y:S01]  /*9850*/  IADD3 RZ, P0, R9, R6, RZ ;  /* 0x0000000609ff7210 */ /* 0x000fe20007f1e0ff */
[----:B------:R-:W-:-:S04]  /*9860*/  IMAD.MOV.U32 R4, RZ, RZ, R7 ;  /* 0x000000ffff047224 */ /* 0x000fc800078e0007 */
[----:B------:R-:W-:-:S08]  /*9870*/  IMAD.WIDE.U32.X R4, R3, UR5, R4, P0 ;  /* 0x0000000503047c25 */ /* 0x000fd000080e0404 */
.L_x_189:
[--C-:B------:R-:W-:Y:S01]  /*9880*/  SHF.R.U64 R28, R4, UR7, R5.reuse ;  /* 0x00000007041c7c19 */ /* 0x100fe20008001205 */
[----:B------:R-:W-:Y:S01]  /*9890*/  ULDC.64 UR4, c[0x0][0x620] ;  /* 0x0001880000047ab9 */ /* 0x000fe20000000a00 */
[----:B------:R-:W-:Y:S01]  /*98a0*/  SHF.R.U32.HI R3, RZ, UR7, R5 ;  /* 0x00000007ff037c19 */ /* 0x000fe20008011605 */
[----:B------:R-:W2:Y:S01]  /*98b0*/  LDC R15, c[0x0][0x144] ;  /* 0x00005100ff0f7b82 */ /* 0x000ea20000000800 */
[----:B------:R-:W-:Y:S01]  /*98c0*/  IADD3 R6, P0, RZ, -R28, RZ ;  /* 0x8000001cff067210 */ /* 0x000fe20007f1e0ff */
[----:B------:R-:W-:Y:S01]  /*98d0*/  ULDC.64 UR8, c[0x0][0x640] ;  /* 0x0001900000087ab9 */ /* 0x000fe20000000a00 */
[----:B0-----:R-:W-:Y:S01]  /*98e0*/  I2FP.F32.U32 R7, R10 ;  /* 0x0000000a00077245 */ /* 0x001fe20000201000 */
[----:B------:R-:W-:Y:S02]  /*98f0*/  ULDC UR6, c[0x0][0x608] ;  /* 0x0001820000067ab9 */ /* 0x000fe40000000800 */
[----:B------:R-:W-:Y:S01]  /*9900*/  IMAD.X R3, RZ, RZ, ~R3, P0 ;  /* 0x000000ffff037224 */ /* 0x000fe200000e0e03 */
[----:B------:R-:W-:Y:S01]  /*9910*/  ISETP.NE.U32.AND P0, PT, RZ, UR8, PT ;  /* 0x00000008ff007c0c */ /* 0x000fe2000bf05070 */
[----:B------:R-:W-:Y:S01]  /*9920*/  IMAD.WIDE.U32 R4, R6, UR4, R16 ;  /* 0x0000000406047c25 */ /* 0x000fe2000f8e0010 */
[----:B------:R-:W0:Y:S02]  /*9930*/  LDC R9, c[0x0][0x148] ;  /* 0x00005200ff097b82 */ /* 0x000e240000000800 */
[----:B------:R-:W-:Y:S01]  /*9940*/  ISETP.NE.AND.EX P0, PT, RZ, UR9, PT, P0 ;  /* 0x00000009ff007c0c */ /* 0x000fe2000bf05300 */
[----:B------:R-:W-:Y:S01]  /*9950*/  IMAD R3, R3, UR4, RZ ;  /* 0x0000000403037c24 */ /* 0x000fe2000f8e02ff */
[----:B------:R-:W-:-:S02]  /*9960*/  ULDC UR4, c[0x0][0x150] ;  /* 0x0000540000047ab9 */ /* 0x000fc40000000800 */
[----:B------:R-:W-:Y:S01]  /*9970*/  FMUL R7, R7, UR4 ;  /* 0x0000000407077c20 */ /* 0x000fe20008400000 */
[----:B------:R-:W-:Y:S01]  /*9980*/  IMAD R3, R6, UR5, R3 ;  /* 0x0000000506037c24 */ /* 0x000fe2000f8e0203 */
[----:B------:R-:W-:Y:S01]  /*9990*/  ULDC UR4, c[0x0][0x618] ;  /* 0x0001860000047ab9 */ /* 0x000fe20000000800 */
[----:B------:R-:W-:Y:S02]  /*99a0*/  ULDC UR5, c[0x0][0x154] ;  /* 0x0000550000057ab9 */ /* 0x000fe40000000800 */
[----:B------:R-:W-:Y:S01]  /*99b0*/  IMAD.IADD R5, R5, 0x1, R3 ;  /* 0x0000000105057824 */ /* 0x000fe200078e0203 */
[----:B------:R-:W3:Y:S04]  /*99c0*/  F2I.U32.TRUNC.NTZ R7, R7 ;  /* 0x0000000700077305 */ /* 0x000ee8000020f000 */
[----:B------:R-:W-:-:S02]  /*99d0*/  SHF.R.U64 R3, R4, UR4, R5 ;  /* 0x0000000404037c19 */ /* 0x000fc40008001205 */
[----:B-1----:R-:W-:-:S05]  /*99e0*/  I2FP.F32.U32 R4, R0 ;  /* 0x0000000000047245 */ /* 0x002fca0000201000 */
[----:B------:R-:W-:Y:S01]  /*99f0*/  FMUL R12, R4, UR5 ;  /* 0x00000005040c7c20 */ /* 0x000fe20008400000 */
[----:B------:R-:W-:Y:S01]  /*9a00*/  SHF.R.U32.HI R4, RZ, UR4, R5 ;  /* 0x00000004ff047c19 */ /* 0x000fe20008011605 */
[----:B------:R-:W-:Y:S01]  /*9a10*/  ULDC UR4, c[0x0][0x658] ;  /* 0x0001960000047ab9 */ /* 0x000fe20000000800 */
[----:B---3--:R-:W-:Y:S02]  /*9a20*/  IMAD.MOV R7, RZ, RZ, -R7 ;  /* 0x000000ffff077224 */ /* 0x008fe400078e0a07 */
[--C-:B------:R-:W-:Y:S01]  /*9a30*/  SHF.R.U64 R11, R3, UR6, R4.reuse ;  /* 0x00000006030b7c19 */ /* 0x100fe20008001204 */
[----:B------:R-:W1:Y:S01]  /*9a40*/  F2I.U32.TRUNC.NTZ R12, R12 ;  /* 0x0000000c000c7305 */ /* 0x000e62000020f000 */
[----:B------:R-:W-:Y:S01]  /*9a50*/  SHF.R.U32.HI R4, RZ, UR6, R4 ;  /* 0x00000006ff047c19 */ /* 0x000fe20008011604 */
[----:B--2---:R-:W-:-:S03]  /*9a60*/  IMAD R10, R15, R7, R10 ;  /* 0x000000070f0a7224 */ /* 0x004fc600078e020a */
[--C-:B------:R-:W-:Y:S02]  /*9a70*/  SHF.R.U64 R8, R11, UR4, R4.reuse ;  /* 0x000000040b087c19 */ /* 0x100fe40008001204 */
[----:B------:R-:W-:-:S03]  /*9a80*/  SHF.R.U32.HI R13, RZ, UR4, R4 ;  /* 0x00000004ff0d7c19 */ /* 0x000fc60008011604 */
[----:B------:R-:W-:Y:S02]  /*9a90*/  IMAD.MOV.U32 R4, RZ, RZ, R8 ;  /* 0x000000ffff047224 */ /* 0x000fe400078e0008 */
[----:B------:R-:W-:Y:S01]  /*9aa0*/  IMAD.MOV.U32 R5, RZ, RZ, R13 ;  /* 0x000000ffff057224 */ /* 0x000fe200078e000d */
[----:B01----:R-:W-:Y:S06]  /*9ab0*/  @!P0 BRA `(.L_x_190) ;  /* 0x0000000000288947 */ /* 0x003fec0003800000 */
[----:B------:R-:W-:Y:S02]  /*9ac0*/  ULDC UR4, c[0x0][0x64c] ;  /* 0x0001930000047ab9 */ /* 0x000fe40000000800 */
[----:B------:R-:W-:-:S05]  /*9ad0*/  IADD3 R5, P0, R8, UR4, RZ ;  /* 0x0000000408057c10 */ /* 0x000fca000ff1e0ff */
[----:B------:R-:W-:-:S04]  /*9ae0*/  IMAD.X R13, RZ, RZ, R13, P0 ;  /* 0x000000ffff0d7224 */ /* 0x000fc800000e060d */
[----:B------:R-:W-:-:S04]  /*9af0*/  IMAD.WIDE.U32 R6, R13, UR8, RZ ;  /* 0x000000080d067c25 */ /* 0x000fc8000f8e00ff */
[----:B------:R-:W-:-:S04]  /*9b00*/  IMAD.WIDE.U32 R6, P0, R5, UR9, R6 ;  /* 0x0000000905067c25 */ /* 0x000fc8000f800006 */
[----:B------:R-:W-:-:S04]  /*9b10*/  IMAD.WIDE.U32 R4, R5, UR8, RZ ;  /* 0x0000000805047c25 */ /* 0x000fc8000f8e00ff */
[----:B------:R-:W-:Y:S01]  /*9b20*/  IMAD.MOV.U32 R4, RZ, RZ, R7 ;  /* 0x000000ffff047224 */ /* 0x000fe200078e0007 */
[----:B------:R-:W-:Y:S01]  /*9b30*/  IADD3 RZ, P1, R5, R6, RZ ;  /* 0x0000000605ff7210 */ /* 0x000fe20007f3e0ff */
[----:B------:R-:W-:-:S04]  /*9b40*/  IMAD.X R5, RZ, RZ, RZ, P0 ;  /* 0x000000ffff057224 */ /* 0x000fc800000e06ff */
[----:B------:R-:W-:-:S08]  /*9b50*/  IMAD.WIDE.U32.X R4, R13, UR9, R4, P1 ;  /* 0x000000090d047c25 */ /* 0x000fd000088e0404 */
.L_x_190:
[----:B------:R-:W-:Y:S01]  /*9b60*/  ISETP.NE.AND P0, PT, R2, 0x1, PT ;  /* 0x000000010200780c */ /* 0x000fe20003f05270 */
[----:B------:R-:W-:Y:S01]  /*9b70*/  ULDC UR4, c[0x0][0x648] ;  /* 0x0001920000047ab9 */ /* 0x000fe20000000800 */
[----:B------:R-:W-:Y:S01]  /*9b80*/  LOP3.LUT R11, R11, UR43, RZ, 0xc0, !PT ;  /* 0x0000002b0b0b7c12 */ /* 0x000fe2000f8ec0ff */
[----:B------:R-:W-:Y:S01]  /*9b90*/  IMAD.MOV R12, RZ, RZ, -R12 ;  /* 0x000000ffff0c7224 */ /* 0x000fe200078e0a0c */
[----:B------:R-:W-:Y:S01]  /*9ba0*/  SHF.R.U64 R4, R4, UR4, R5 ;  /* 0x0000000404047c19 */ /* 0x000fe20008001205 */
[----:B------:R-:W-:Y:S01]  /*9bb0*/  ULDC UR4, c[0x0][0x638] ;  /* 0x00018e0000047ab9 */ /* 0x000fe20000000800 */
[----:B------:R-:W-:Y:S01]  /*9bc0*/  LOP3.LUT R3, R3, UR40, RZ, 0xc0, !PT ;  /* 0x0000002803037c12 */ /* 0x000fe2000f8ec0ff */
[----:B------:R-:W-:Y:S02]  /*9bd0*/  ULDC UR5, c[0x0][0x610] ;  /* 0x0001840000057ab9 */ /* 0x000fe40000000800 */
[----:B------:R-:W-:Y:S02]  /*9be0*/  IMAD.MOV R5, RZ, RZ, -R4 ;  /* 0x000000ffff057224 */ /* 0x000fe400078e0a04 */
[----:B------:R-:W-:-:S02]  /*9bf0*/  IMAD R11, R4, UR41, R11 ;  /* 0x00000029040b7c24 */ /* 0x000fc4000f8e020b */
[----:B------:R-:W-:Y:S02]  /*9c00*/  @P0 IMAD R10, R9, R12, R0 ;  /* 0x0000000c090a0224 */ /* 0x000fe400078e0200 */
[----:B------:R-:W-:Y:S01]  /*9c10*/  IMAD R8, R5, UR4, R8 ;  /* 0x0000000405087c24 */ /* 0x000fe2000f8e0208 */
[----:B------:R-:W-:Y:S01]  /*9c20*/  ULDC UR4, c[0x0][0x600] ;  /* 0x0001800000047ab9 */ /* 0x000fe20000000800 */
[----:B------:R-:W-:Y:S02]  /*9c30*/  IMAD R10, R11, UR5, R10 ;  /* 0x000000050b0a7c24 */ /* 0x000fe4000f8e020a */
[----:B------:R-:W-:Y:S02]  /*9c40*/  IMAD R3, R8, UR4, R3 ;  /* 0x0000000408037c24 */ /* 0x000fe4000f8e0203 */
[----:B------:R-:W-:-:S03]  /*9c50*/  IMAD.MOV.U32 R0, RZ, RZ, 0x1 ;  /* 0x00000001ff007424 */ /* 0x000fc600078e00ff */
[----:B------:R-:W-:Y:S02]  /*9c60*/  SEL R29, R3, R10, !P0 ;  /* 0x0000000a031d7207 */ /* 0x000fe40004000000 */
[----:B------:R-:W-:-:S07]  /*9c70*/  SEL R30, R10, R3, !P0 ;  /* 0x000000030a1e7207 */ /* 0x000fce0004000000 */
.L_x_188:
[----:B------:R-:W-:Y:S05]  /*9c80*/  BSYNC B0 ;  /* 0x0000000000007941 */ /* 0x000fea0003800000 */
.L_x_187:
[----:B------:R-:W-:-:S13]  /*9c90*/  LOP3.LUT P0, RZ, R0, 0xff, RZ, 0xc0, !PT ;  /* 0x000000ff00ff7812 */ /* 0x000fda000780c0ff */
[----:B------:R-:W-:Y:S05]  /*9ca0*/  @P0 BRA `(.L_x_191) ;  /* 0xfffffff000a40947 */ /* 0x000fea000383ffff */
[----:B------:R-:W-:Y:S05]  /*9cb0*/  BSYNC B7 ;  /* 0x0000000000077941 */ /* 0x000fea0003800000 */
.L_x_177:
[----:B------:R-:W-:-:S03]  /*9cc0*/  UMOV UR4, 0xffffffff ;  /* 0xffffffff00047882 */ /* 0x000fc60000000000 */
[----:B------:R-:W-:Y:S05]  /*9cd0*/  BRA.DIV UR4, `(.L_x_192) ;  /* 0x0000000604b47947 */ /* 0x000fea000b800000 */
[----:B------:R-:W-:-:S13]  /*9ce0*/  ELECT P6, URZ, PT ;  /* 0x00000000003f782f */ /* 0x000fda00038c0000 */
.L_x_211:
[----:B------:R-:W-:Y:S04]  /*9cf0*/  BSSY B0, `(.L_x_193) ;  /* 0x0000046000007945 */ /* 0x000fe80003800000 */
[----:B------:R-:W-:Y:S05]  /*9d00*/  @!P6 BRA `(.L_x_194) ;  /* 0x000000040010e947 */ /* 0x000fea0003800000 */
[----:B------:R-:W-:-:S04]  /*9d10*/  LOP3.LUT R18, R18, 0x2, RZ, 0xfc, !PT ;  /* 0x0000000212127812 */ /* 0x000fc800078efcff */
[----:B------:R-:W-:-:S13]  /*9d20*/  ISETP.NE.AND P0, PT, R18, 0x3, PT ;  /* 0x000000031200780c */ /* 0x000fda0003f05270 */
[----:B------:R-:W-:Y:S05]  /*9d30*/  @!P0 BRA `(.L_x_195) ;  /* 0x0000000000048947 */ /* 0x000fea0003800000 */
[----:B------:R-:W-:Y:S01]  /*9d40*/  BPT.TRAP 0x1 ;  /* 0x000000040000795c */ /* 0x000fe20000300000 */
.L_x_195:
[----:B------:R-:W0:Y:S01]  /*9d50*/  S2R R3, SR_CgaCtaId ;  /* 0x0000000000037919 */ /* 0x000e220000008800 */
[----:B------:R-:W-:Y:S02]  /*9d60*/  MOV R0, 0x400 ;  /* 0x0000040000007802 */ /* 0x000fe40000000f00 */
[----:B------:R-:W-:Y:S02]  /*9d70*/  SHF.L.U32 R2, R26, 0x1f, RZ ;  /* 0x0000001f1a027819 */ /* 0x000fe400000006ff */
[----:B0-----:R-:W-:-:S05]  /*9d80*/  LEA R0, R3, R0, 0x18 ;  /* 0x0000000003007211 */ /* 0x001fca00078ec0ff */
[----:B------:R-:W-:-:S04]  /*9d90*/  VIADD R0, R0, 0x38 ;  /* 0x0000003800007836 */ /* 0x000fc80000000000 */
[C---:B------:R-:W-:Y:S02]  /*9da0*/  IMAD R5, R27.reuse, 0x8, R0 ;  /* 0x000000081b057824 */ /* 0x040fe400078e0200 */
[----:B------:R-:W-:Y:S02]  /*9db0*/  VIADD R27, R27, 0x1 ;  /* 0x000000011b1b7836 */ /* 0x000fe40000000000 */
[----:B------:R-:W0:Y:S03]  /*9dc0*/  SYNCS.PHASECHK.TRANS64.TRYWAIT P0, [R5+URZ], R2 ;  /* 0x00000002050075a7 */ /* 0x000e26000800017f */
[----:B------:R-:W-:-:S04]  /*9dd0*/  ISETP.NE.AND P1, PT, R27, 0x7, PT ;  /* 0x000000071b00780c */ /* 0x000fc80003f25270 */
[----:B------:R-:W-:Y:S02]  /*9de0*/  SEL R3, RZ, 0x1, P1 ;  /* 0x00000001ff037807 */ /* 0x000fe40000800000 */
[----:B------:R-:W-:Y:S02]  /*9df0*/  SEL R27, R27, RZ, P1 ;  /* 0x000000ff1b1b7207 */ /* 0x000fe40000800000 */
[----:B------:R-:W-:-:S03]  /*9e00*/  LOP3.LUT R26, R26, R3, RZ, 0x3c, !PT ;  /* 0x000000031a1a7212 */ /* 0x000fc600078e3cff */
[----:B------:R-:W-:Y:S01]  /*9e10*/  IMAD R7, R27, 0x8, R0 ;  /* 0x000000081b077824 */ /* 0x000fe200078e0200 */
[----:B------:R-:W-:Y:S01]  /*9e20*/  SHF.L.U32 R4, R26, 0x1f, RZ ;  /* 0x0000001f1a047819 */ /* 0x000fe200000006ff */
[----:B0-----:R-:W-:Y:S06]  /*9e30*/  @!P0 BRA `(.L_x_196) ;  /* 0x00000004007c8947 */ /* 0x001fec0003800000 */
.L_x_212:
[----:B------:R-:W1:Y:S01]  /*9e40*/  SYNCS.PHASECHK.TRANS64.TRYWAIT P0, [R7+URZ], R4 ;  /* 0x00000004070075a7 */ /* 0x000e62000800017f */
[----:B0-----:R-:W-:-:S05]  /*9e50*/  VIADD R2, R27, 0x1 ;  /* 0x000000011b027836 */ /* 0x001fca0000000000 */
[----:B------:R-:W-:-:S04]  /*9e60*/  ISETP.NE.AND P1, PT, R2, 0x7, PT ;  /* 0x000000070200780c */ /* 0x000fc80003f25270 */
[----:B------:R-:W-:Y:S02]  /*9e70*/  SEL R3, RZ, 0x1, P1 ;  /* 0x00000001ff037807 */ /* 0x000fe40000800000 */
[----:B------:R-:W-:Y:S02]  /*9e80*/  SEL R9, R2, RZ, P1 ;  /* 0x000000ff02097207 */ /* 0x000fe40000800000 */
[----:B------:R-:W-:-:S03]  /*9e90*/  LOP3.LUT R26, R26, R3, RZ, 0x3c, !PT ;  /* 0x000000031a1a7212 */ /* 0x000fc600078e3cff */
[----:B------:R-:W-:Y:S01]  /*9ea0*/  IMAD R6, R9, 0x8, R0 ;  /* 0x0000000809067824 */ /* 0x000fe200078e0200 */
[----:B------:R-:W-:Y:S01]  /*9eb0*/  SHF.L.U32 R5, R26, 0x1f, RZ ;  /* 0x0000001f1a057819 */ /* 0x000fe200000006ff */
[----:B-1----:R-:W-:Y:S06]  /*9ec0*/  @!P0 BRA `(.L_x_197) ;  /* 0x00000004006c8947 */ /* 0x002fec0003800000 */
.L_x_213:
[----:B------:R-:W1:Y:S01]  /*9ed0*/  SYNCS.PHASECHK.TRANS64.TRYWAIT P0, [R6+URZ], R5 ;  /* 0x00000005060075a7 */ /* 0x000e62000800017f */
[----:B------:R-:W-:-:S05]  /*9ee0*/  VIADD R2, R9, 0x1 ;  /* 0x0000000109027836 */ /* 0x000fca0000000000 */
[----:B------:R-:W-:-:S04]  /*9ef0*/  ISETP.NE.AND P1, PT, R2, 0x7, PT ;  /* 0x000000070200780c */ /* 0x000fc80003f25270 */
[----:B------:R-:W-:Y:S02]  /*9f00*/  SEL R3, RZ, 0x1, P1 ;  /* 0x00000001ff037807 */ /* 0x000fe40000800000 */
[----:B0-----:R-:W-:Y:S02]  /*9f10*/  SEL R7, R2, RZ, P1 ;  /* 0x000000ff02077207 */ /* 0x001fe40000800000 */
[----:B------:R-:W-:-:S03]  /*9f20*/  LOP3.LUT R26, R26, R3, RZ, 0x3c, !PT ;  /* 0x000000031a1a7212 */ /* 0x000fc600078e3cff */
[----:B------:R-:W-:Y:S01]  /*9f30*/  IMAD R9, R7, 0x8, R0 ;  /* 0x0000000807097824 */ /* 0x000fe200078e0200 */
[----:B------:R-:W-:Y:S01]  /*9f40*/  SHF.L.U32 R4, R26, 0x1f, RZ ;  /* 0x0000001f1a047819 */ /* 0x000fe200000006ff */
[----:B-1----:R-:W-:Y:S06]  /*9f50*/  @!P0 BRA `(.L_x_198) ;  /* 0x00000004005c8947 */ /* 0x002fec0003800000 */
.L_x_214:
[----:B------:R-:W1:Y:S01]  /*9f60*/  SYNCS.PHASECHK.TRANS64.TRYWAIT P0, [R9+URZ], R4 ;  /* 0x00000004090075a7 */ /* 0x000e62000800017f */
[----:B------:R-:W-:-:S05]  /*9f70*/  VIADD R2, R7, 0x1 ;  /* 0x0000000107027836 */ /* 0x000fca0000000000 */
[----:B------:R-:W-:-:S04]  /*9f80*/  ISETP.NE.AND P1, PT, R2, 0x7, PT ;  /* 0x000000070200780c */ /* 0x000fc80003f25270 */
[----:B------:R-:W-:Y:S02]  /*9f90*/  SEL R3, RZ, 0x1, P1 ;  /* 0x00000001ff037807 */ /* 0x000fe40000800000 */
[----:B------:R-:W-:Y:S02]  /*9fa0*/  SEL R7, R2, RZ, P1 ;  /* 0x000000ff02077207 */ /* 0x000fe40000800000 */
[----:B------:R-:W-:-:S03]  /*9fb0*/  LOP3.LUT R26, R26, R3, RZ, 0x3c, !PT ;  /* 0x000000031a1a7212 */ /* 0x000fc600078e3cff */
[----:B------:R-:W-:Y:S01]  /*9fc0*/  IMAD R8, R7, 0x8, R0 ;  /* 0x0000000807087824 */ /* 0x000fe200078e0200 */
[----:B0-----:R-:W-:Y:S01]  /*9fd0*/  SHF.L.U32 R5, R26, 0x1f, RZ ;  /* 0x0000001f1a057819 */ /* 0x001fe200000006ff */
[----:B-1----:R-:W-:Y:S06]  /*9fe0*/  @!P0 BRA `(.L_x_199) ;  /* 0x00000004004c8947 */ /* 0x002fec0003800000 */
.L_x_215:
[----:B------:R-:W1:Y:S01]  /*9ff0*/  SYNCS.PHASECHK.TRANS64.TRYWAIT P0, [R8+URZ], R5 ;  /* 0x00000005080075a7 */ /* 0x000e62000800017f */
[----:B------:R-:W-:-:S05]  /*a000*/  VIADD R2, R7, 0x1 ;  /* 0x0000000107027836 */ /* 0x000fca0000000000 */
[----:B------:R-:W-:-:S04]  /*a010*/  ISETP.NE.AND P1, PT, R2, 0x7, PT ;  /* 0x000000070200780c */ /* 0x000fc80003f25270 */
[----:B------:R-:W-:Y:S02]  /*a020*/  SEL R3, RZ, 0x1, P1 ;  /* 0x00000001ff037807 */ /* 0x000fe40000800000 */
[----:B------:R-:W-:Y:S02]  /*a030*/  SEL R7, R2, RZ, P1 ;  /* 0x000000ff02077207 */ /* 0x000fe40000800000 */
[----:B0-----:R-:W-:-:S03]  /*a040*/  LOP3.LUT R9, R26, R3, RZ, 0x3c, !PT ;  /* 0x000000031a097212 */ /* 0x001fc600078e3cff */
[----:B------:R-:W-:Y:S01]  /*a050*/  IMAD R11, R7, 0x8, R0 ;  /* 0x00000008070b7824 */ /* 0x000fe200078e0200 */
[----:B------:R-:W-:Y:S01]  /*a060*/  SHF.L.U32 R6, R9, 0x1f, RZ ;  /* 0x0000001f09067819 */ /* 0x000fe200000006ff */
[----:B-1----:R-:W-:Y:S06]  /*a070*/  @!P0 BRA `(.L_x_200) ;  /* 0x00000004003c8947 */ /* 0x002fec0003800000 */
.L_x_216:
[----:B------:R-:W1:Y:S01]  /*a080*/  SYNCS.PHASECHK.TRANS64.TRYWAIT P0, [R11+URZ], R6 ;  /* 0x000000060b0075a7 */ /* 0x000e62000800017f */
[----:B------:R-:W-:-:S05]  /*a090*/  VIADD R2, R7, 0x1 ;  /* 0x0000000107027836 */ /* 0x000fca0000000000 */
[----:B------:R-:W-:-:S04]  /*a0a0*/  ISETP.NE.AND P1, PT, R2, 0x7, PT ;  /* 0x000000070200780c */ /* 0x000fc80003f25270 */
[----:B------:R-:W-:Y:S02]  /*a0b0*/  SEL R4, RZ, 0x1, P1 ;  /* 0x00000001ff047807 */ /* 0x000fe40000800000 */
[----:B------:R-:W-:Y:S02]  /*a0c0*/  SEL R3, R2, RZ, P1 ;  /* 0x000000ff02037207 */ /* 0x000fe40000800000 */
[----:B------:R-:W-:Y:S01]  /*a0d0*/  LOP3.LUT R4, R9, R4, RZ, 0x3c, !PT ;  /* 0x0000000409047212 */ /* 0x000fe200078e3cff */
[----:B-1----:R-:W-:Y:S06]  /*a0e0*/  @!P0 BRA `(.L_x_201) ;  /* 0x0000000400348947 */ /* 0x002fec0003800000 */
.L_x_217:
[----:B------:R-:W-:Y:S01]  /*a0f0*/  IMAD R3, R3, 0x8, R0 ;  /* 0x0000000803037824 */ /* 0x000fe200078e0200 */
[----:B------:R-:W-:-:S07]  /*a100*/  SHF.L.U32 R0, R4, 0x1f, RZ ;  /* 0x0000001f04007819 */ /* 0x000fce00000006ff */
.L_x_202:
[----:B--2---:R2:W3:Y:S02]  /*a110*/  SYNCS.PHASECHK.TRANS64.TRYWAIT P0, [R3+URZ], R0 ;  /* 0x00000000030075a7 */ /* 0x0044e4000800017f */
[----:B---3--:R-:W-:Y:S05]  /*a120*/  @!P0 NANOSLEEP.SYNCS 0x989680 ;  /* 0x009896800000895d */ /* 0x008fea0003900000 */
[----:B------:R-:W3:Y:S02]  /*a130*/  @!P0 SYNCS.PHASECHK.TRANS64 P0, [R3+URZ], R0 ;  /* 0x00000000030085a7 */ /* 0x000ee4000800007f */
[----:B---3--:R-:W-:Y:S05]  /*a140*/  @!P0 BRA `(.L_x_202) ;  /* 0xfffffffc00f08947 */ /* 0x008fea000383ffff */
.L_x_194:
[----:B------:R-:W-:Y:S05]  /*a150*/  BSYNC B0 ;  /* 0x0000000000007941 */ /* 0x000fea0003800000 */
.L_x_193:
[----:B------:R-:W-:Y:S05]  /*a160*/  EXIT ;  /* 0x000000000000794d */ /* 0x000fea0003800000 */
.L_x_16:
[----:B------:R-:W-:Y:S02]  /*a170*/  IMAD.MOV.U32 R13, RZ, RZ, R19 ;  /* 0x000000ffff0d7224 */ /* 0x000fe400078e0013 */
[----:B------:R-:W-:Y:S02]  /*a180*/  IMAD.MOV.U32 R12, RZ, RZ, RZ ;  /* 0x000000ffff0c7224 */ /* 0x000fe400078e00ff */
[----:B------:R-:W-:Y:S02]  /*a190*/  IMAD.MOV.U32 R11, RZ, RZ, 0x1f ;  /* 0x0000001fff0b7424 */ /* 0x000fe400078e00ff */
[----:B------:R-:W-:-:S07]  /*a1a0*/  IMAD.MOV.U32 R15, RZ, RZ, -0x1 ;  /* 0xffffffffff0f7424 */ /* 0x000fce00078e00ff */
[----:B-----5:R-:W-:Y:S05]  /*a1b0*/  WARPSYNC.COLLECTIVE R15, `(.L_x_203) ;  /* 0x000000000f087348 */ /* 0x020fea0003c00000 */
[----:B------:R0:W1:Y:S02]  /*a1c0*/  SHFL.IDX P6, R14, R13, R12, R11 ;  /* 0x0000000c0d0e7389 */ /* 0x00006400000c000b */
[----:B01---5:R-:W-:Y:S01]  /*a1d0*/  ENDCOLLECTIVE ;  /* 0x000000000000791b */ /* 0x023fe20003800000 */
.L_x_203:
[----:B------:R-:W-:Y:S05]  /*a1e0*/  BRA `(.L_x_204) ;  /* 0xffffff7400287947 */ /* 0x000fea000383ffff */
.L_x_20:
[----:B-1----:R1:W2:Y:S02]  /*a1f0*/  SYNCS.PHASECHK.TRANS64.TRYWAIT P1, [R5+URZ], R0 ;  /* 0x00000000050075a7 */ /* 0x0022a4000802017f */
[----:B--2---:R-:W-:Y:S05]  /*a200*/  @!P1 NANOSLEEP.SYNCS 0x989680 ;  /* 0x009896800000995d */ /* 0x004fea0003900000 */
[----:B------:R-:W2:Y:S02]  /*a210*/  @!P1 SYNCS.PHASECHK.TRANS64 P1, [R5+URZ], R0 ;  /* 0x00000000050095a7 */ /* 0x000ea4000802007f */
[----:B--2---:R-:W-:Y:S05]  /*a220*/  @!P1 BRA `(.L_x_20) ;  /* 0xfffffffc00f09947 */ /* 0x004fea000383ffff */
[----:B------:R-:W-:Y:S05]  /*a230*/  BRA `(.L_x_19) ;  /* 0xffffff7400547947 */ /* 0x000fea000383ffff */
.L_x_25:
[----:B0-----:R0:W1:Y:S02]  /*a240*/  SYNCS.PHASECHK.TRANS64.TRYWAIT P1, [R4+URZ], R117 ;  /* 0x00000075040075a7 */ /* 0x001064000802017f */
[----:B-1----:R-:W-:Y:S05]  /*a250*/  @!P1 NANOSLEEP.SYNCS 0x989680 ;  /* 0x009896800000995d */ /* 0x002fea0003900000 */
[----:B------:R-:W1:Y:S02]  /*a260*/  @!P1 SYNCS.PHASECHK.TRANS64 P1, [R4+URZ], R117 ;  /* 0x00000075040095a7 */ /* 0x000e64000802007f */
[----:B-1----:R-:W-:Y:S05]  /*a270*/  @!P1 BRA `(.L_x_25) ;  /* 0xfffffffc00f09947 */ /* 0x002fea000383ffff */
[----:B------:R-:W-:Y:S05]  /*a280*/  BRA `(.L_x_24) ;  /* 0xffffff7c00dc7947 */ /* 0x000fea000383ffff */
.L_x_33:
[----:B0-----:R0:W1:Y:S02]  /*a290*/  SYNCS.PHASECHK.TRANS64.TRYWAIT P1, [R20+URZ], R117 ;  /* 0x00000075140075a7 */ /* 0x001064000802017f */
[----:B-1----:R-:W-:Y:S05]  /*a2a0*/  @!P1 NANOSLEEP.SYNCS 0x989680 ;  /* 0x009896800000995d */ /* 0x002fea0003900000 */
[----:B------:R-:W1:Y:S02]  /*a2b0*/  @!P1 SYNCS.PHASECHK.TRANS64 P1, [R20+URZ], R117 ;  /* 0x00000075140095a7 */ /* 0x000e64000802007f */
[----:B-1----:R-:W-:Y:S05]  /*a2c0*/  @!P1 BRA `(.L_x_33) ;  /* 0xfffffffc00f09947 */ /* 0x002fea000383ffff */
[----:B------:R-:W-:Y:S05]  /*a2d0*/  BRA `(.L_x_32) ;  /* 0xffffff88009c7947 */ /* 0x000fea000383ffff */
.L_x_178:
[----:B------:R-:W-:Y:S01]  /*a2e0*/  BSSY B0, `(.L_x_205) ;  /* 0x0000006000007945 */ /* 0x000fe20003800000 */
[----:B------:R-:W-:-:S07]  /*a2f0*/  IMAD.MOV.U32 R15, RZ, RZ, -0x1 ;  /* 0xffffffffff0f7424 */ /* 0x000fce00078e00ff */
[----:B------:R-:W-:Y:S05]  /*a300*/  WARPSYNC.COLLECTIVE R15, `(.L_x_206) ;  /* 0x000000000f0c7348 */ /* 0x000fea0003c00000 */
[----:B------:R-:W-:Y:S02]  /*a310*/  ELECT P6, UR62, PT ;  /* 0x00000000003e782f */ /* 0x000fe400038c0000 */
[----:B------:R-:W-:Y:S01]  /*a320*/  MOV R14, UR62 ;  /* 0x0000003e000e7c02 */ /* 0x000fe20008000f00 */
[----:B------:R-:W-:Y:S10]  /*a330*/  ENDCOLLECTIVE ;  /* 0x000000000000791b */ /* 0x000ff40003800000 */
.L_x_206:
[----:B------:R-:W-:Y:S05]  /*a340*/  BSYNC B0 ;  /* 0x0000000000007941 */ /* 0x000fea0003800000 */
.L_x_205:
[----:B------:R-:W-:Y:S05]  /*a350*/  BRA `(.L_x_207) ;  /* 0xffffffec00047947 */ /* 0x000fea000383ffff */
.L_x_183:
[----:B0-----:R0:W2:Y:S02]  /*a360*/  SYNCS.PHASECHK.TRANS64.TRYWAIT P0, [R8+URZ+0x38], R5 ;  /* 0x00003805080075a7 */ /* 0x0010a4000800017f */
[----:B--2---:R-:W-:Y:S05]  /*a370*/  @!P0 NANOSLEEP.SYNCS 0x989680 ;  /* 0x009896800000895d */ /* 0x004fea0003900000 */
[----:B------:R-:W2:Y:S02]  /*a380*/  @!P0 SYNCS.PHASECHK.TRANS64 P0, [R8+URZ+0x38], R5 ;  /* 0x00003805080085a7 */ /* 0x000ea4000800007f */
[----:B--2---:R-:W-:Y:S05]  /*a390*/  @!P0 BRA `(.L_x_183) ;  /* 0xfffffffc00f08947 */ /* 0x004fea000383ffff */
[----:B------:R-:W-:Y:S05]  /*a3a0*/  BRA `(.L_x_208) ;  /* 0xffffffec00d87947 */ /* 0x000fea000383ffff */
.L_x_192:
[----:B------:R-:W-:Y:S01]  /*a3b0*/  BSSY B0, `(.L_x_209) ;  /* 0x0000006000007945 */ /* 0x000fe20003800000 */
[----:B------:R-:W-:-:S07]  /*a3c0*/  IMAD.MOV.U32 R15, RZ, RZ, -0x1 ;  /* 0xffffffffff0f7424 */ /* 0x000fce00078e00ff */
[----:B------:R-:W-:Y:S05]  /*a3d0*/  WARPSYNC.COLLECTIVE R15, `(.L_x_210) ;  /* 0x000000000f0c7348 */ /* 0x000fea0003c00000 */
[----:B------:R-:W-:Y:S02]  /*a3e0*/  ELECT P6, UR62, PT ;  /* 0x00000000003e782f */ /* 0x000fe400038c0000 */
[----:B------:R-:W-:Y:S01]  /*a3f0*/  MOV R14, UR62 ;  /* 0x0000003e000e7c02 */ /* 0x000fe20008000f00 */
[----:B------:R-:W-:Y:S10]  /*a400*/  ENDCOLLECTIVE ;  /* 0x000000000000791b */ /* 0x000ff40003800000 */
.L_x_210:
[----:B------:R-:W-:Y:S05]  /*a410*/  BSYNC B0 ;  /* 0x0000000000007941 */ /* 0x000fea0003800000 */
.L_x_209:
[----:B------:R-:W-:Y:S05]  /*a420*/  BRA `(.L_x_211) ;  /* 0xfffffff800307947 */ /* 0x000fea000383ffff */
.L_x_196:
[----:B0-----:R0:W1:Y:S02]  /*a430*/  SYNCS.PHASECHK.TRANS64.TRYWAIT P0, [R5+URZ], R2 ;  /* 0x00000002050075a7 */ /* 0x001064000800017f */
[----:B-1----:R-:W-:Y:S05]  /*a440*/  @!P0 NANOSLEEP.SYNCS 0x989680 ;  /* 0x009896800000895d */ /* 0x002fea0003900000 */
[----:B------:R-:W1:Y:S02]  /*a450*/  @!P0 SYNCS.PHASECHK.TRANS64 P0, [R5+URZ], R2 ;  /* 0x00000002050085a7 */ /* 0x000e64000800007f */
[----:B-1----:R-:W-:Y:S05]  /*a460*/  @!P0 BRA `(.L_x_196) ;  /* 0xfffffffc00f08947 */ /* 0x002fea000383ffff */
[----:B------:R-:W-:Y:S05]  /*a470*/  BRA `(.L_x_212) ;  /* 0xfffffff800707947 */ /* 0x000fea000383ffff */
.L_x_197:
[----:B0-----:R0:W1:Y:S02]  /*a480*/  SYNCS.PHASECHK.TRANS64.TRYWAIT P0, [R7+URZ], R4 ;  /* 0x00000004070075a7 */ /* 0x001064000800017f */
[----:B-1----:R-:W-:Y:S05]  /*a490*/  @!P0 NANOSLEEP.SYNCS 0x989680 ;  /* 0x009896800000895d */ /* 0x002fea0003900000 */
[----:B------:R-:W1:Y:S02]  /*a4a0*/  @!P0 SYNCS.PHASECHK.TRANS64 P0, [R7+URZ], R4 ;  /* 0x00000004070085a7 */ /* 0x000e64000800007f */
[----:B-1----:R-:W-:Y:S05]  /*a4b0*/  @!P0 BRA `(.L_x_197) ;  /* 0xfffffffc00f08947 */ /* 0x002fea000383ffff */
[----:B------:R-:W-:Y:S05]  /*a4c0*/  BRA `(.L_x_213) ;  /* 0xfffffff800807947 */ /* 0x000fea000383ffff */
.L_x_198:
[----:B0-----:R0:W1:Y:S02]  /*a4d0*/  SYNCS.PHASECHK.TRANS64.TRYWAIT P0, [R6+URZ], R5 ;  /* 0x00000005060075a7 */ /* 0x001064000800017f */
[----:B-1----:R-:W-:Y:S05]  /*a4e0*/  @!P0 NANOSLEEP.SYNCS 0x989680 ;  /* 0x009896800000895d */ /* 0x002fea0003900000 */
[----:B------:R-:W1:Y:S02]  /*a4f0*/  @!P0 SYNCS.PHASECHK.TRANS64 P0, [R6+URZ], R5 ;  /* 0x00000005060085a7 */ /* 0x000e64000800007f */
[----:B-1----:R-:W-:Y:S05]  /*a500*/  @!P0 BRA `(.L_x_198) ;  /* 0xfffffffc00f08947 */ /* 0x002fea000383ffff */
[----:B------:R-:W-:Y:S05]  /*a510*/  BRA `(.L_x_214) ;  /* 0xfffffff800907947 */ /* 0x000fea000383ffff */
.L_x_199:
[----:B0-----:R0:W1:Y:S02]  /*a520*/  SYNCS.PHASECHK.TRANS64.TRYWAIT P0, [R9+URZ], R4 ;  /* 0x00000004090075a7 */ /* 0x001064000800017f */
[----:B-1----:R-:W-:Y:S05]  /*a530*/  @!P0 NANOSLEEP.SYNCS 0x989680 ;  /* 0x009896800000895d */ /* 0x002fea0003900000 */
[----:B------:R-:W1:Y:S02]  /*a540*/  @!P0 SYNCS.PHASECHK.TRANS64 P0, [R9+URZ], R4 ;  /* 0x00000004090085a7 */ /* 0x000e64000800007f */
[----:B-1----:R-:W-:Y:S05]  /*a550*/  @!P0 BRA `(.L_x_199) ;  /* 0xfffffffc00f08947 */ /* 0x002fea000383ffff */
[----:B------:R-:W-:Y:S05]  /*a560*/  BRA `(.L_x_215) ;  /* 0xfffffff800a07947 */ /* 0x000fea000383ffff */
.L_x_200:
[----:B0-----:R0:W1:Y:S02]  /*a570*/  SYNCS.PHASECHK.TRANS64.TRYWAIT P0, [R8+URZ], R5 ;  /* 0x00000005080075a7 */ /* 0x001064000800017f */
[----:B-1----:R-:W-:Y:S05]  /*a580*/  @!P0 NANOSLEEP.SYNCS 0x989680 ;  /* 0x009896800000895d */ /* 0x002fea0003900000 */
[----:B------:R-:W1:Y:S02]  /*a590*/  @!P0 SYNCS.PHASECHK.TRANS64 P0, [R8+URZ], R5 ;  /* 0x00000005080085a7 */ /* 0x000e64000800007f */
[----:B-1----:R-:W-:Y:S05]  /*a5a0*/  @!P0 BRA `(.L_x_200) ;  /* 0xfffffffc00f08947 */ /* 0x002fea000383ffff */
[----:B------:R-:W-:Y:S05]  /*a5b0*/  BRA `(.L_x_216) ;  /* 0xfffffff800b07947 */ /* 0x000fea000383ffff */
.L_x_201:
[----:B-1----:R1:W2:Y:S02]  /*a5c0*/  SYNCS.PHASECHK.TRANS64.TRYWAIT P0, [R11+URZ], R6 ;  /* 0x000000060b0075a7 */ /* 0x0022a4000800017f */
[----:B--2---:R-:W-:Y:S05]  /*a5d0*/  @!P0 NANOSLEEP.SYNCS 0x989680 ;  /* 0x009896800000895d */ /* 0x004fea0003900000 */
[----:B------:R-:W2:Y:S02]  /*a5e0*/  @!P0 SYNCS.PHASECHK.TRANS64 P0, [R11+URZ], R6 ;  /* 0x000000060b0085a7 */ /* 0x000ea4000800007f */
[----:B--2---:R-:W-:Y:S05]  /*a5f0*/  @!P0 BRA `(.L_x_201) ;  /* 0xfffffffc00f08947 */ /* 0x004fea000383ffff */
[----:B------:R-:W-:Y:S05]  /*a600*/  BRA `(.L_x_217) ;  /* 0xfffffff800b87947 */ /* 0x000fea000383ffff */
.L_x_218:
[----:B------:R-:W-:-:S00]  /*a610*/  BRA `(.L_x_218) ;  /* 0xfffffffc00fc7947 */ /* 0x000fc0000383ffff */
[----:B------:R-:W-:-:S00]  /*a620*/  NOP ;  /* 0x0000000000007918 */ /* 0x000fc00000000000 */
        /* <DEDUP_REMOVED lines=13> */
.L_x_219:


//--------------------- .nv.global.init           --------------------------
	.section	.nv.global.init,"aw",@progbits
.nv.global.init:
	.type		$str$24,@object
	.size		$str$24,($str$25 - $str$24)
$str$24:
        /*0000*/ 	.byte	0x28, 0x61, 0x64, 0x64, 0x72, 0x65, 0x73, 0x73, 0x20, 0x26, 0x20, 0x6d, 0x61, 0x73, 0x6b, 0x29
        /*0010*/ 	.byte	0x20, 0x3d, 0x3d, 0x20, 0x30, 0x00
	.type		$str$25,@object
	.size		$str$25,(__unnamed_1 - $str$25)
$str$25:
        /*0016*/ 	.byte	0x2f, 0x74, 0x6d, 0x70, 0x2f, 0x63, 0x75, 0x74, 0x6c, 0x61, 0x73, 0x73, 0x5f, 0x73, 0x77, 0x65
        /*0026*/ 	.byte	0x65, 0x70, 0x5f, 0x73, 0x72, 0x63, 0x2f, 0x69, 0x6e, 0x63, 0x6c, 0x75, 0x64, 0x65, 0x2f, 0x63
        /*0036*/ 	.byte	0x75, 0x74, 0x65, 0x2f, 0x70, 0x6f, 0x69, 0x6e, 0x74, 0x65, 0x72, 0x5f, 0x66, 0x6c, 0x61, 0x67
        /*0046*/ 	.byte	0x67, 0x65, 0x64, 0x2e, 0x68, 0x70, 0x70, 0x00
	.type		__unnamed_1,@object
	.size		__unnamed_1,(__unnamed_2 - __unnamed_1)
__unnamed_1:
        /*004e*/ 	.byte	0x61, 0x75, 0x74, 0x6f, 0x20, 0x63, 0x75, 0x74, 0x65, 0x3a, 0x3a, 0x61, 0x73, 0x5f, 0x70, 0x6f
        /* <DEDUP_REMOVED lines=28> */
        /*021e*/ 	.byte	0x20, 0x26, 0x5d, 0x00
	.type		__unnamed_2,@object
	.size		__unnamed_2,(.L_1 - __unnamed_2)
__unnamed_2:
        /* <DEDUP_REMOVED lines=30> */
.L_1:


//--------------------- .nv.shared._ZN7cutlass13device_kernelINS_4gemm6kernel13GemmUniversalIN4cute5tupleIJiiiiEEENS1_10collective13CollectiveMmaINS1_39MainloopSm90TmaGmmaRmemAWarpSpecializedILi7ENS5_IJNS4_1CILi1EEESB_SB_EEENS1_35KernelTmaWarpSpecializedCooperativeEEENS5_IJNSA_ILi128EEESF_SF_EEENS_12float_e5m2_tENS5_IJlSB_lEEENS_12float_e4m3_tENS5_IJSB_llEEENS4_8TiledMMAINS4_8MMA_AtomIJNS4_4SM904GMMA31MMA_64x128x32_F32E4M3E5M2_RS_TNILNSO_7ScaleInE1ELSQ_1EEEEEENS4_6LayoutINS5_IJNSA_ILi2EEESB_SB_EEENS5_IJSB_NSA_ILi0EEESW_EEEEENS5_IJNS4_10UnderscoreESZ_SZ_EEEEENS4_13SM90_TMA_LOADENS4_14ComposedLayoutINS4_7SwizzleILi3ELi4ELi3EEENS4_18smem_ptr_flag_bitsILi8EEENST_INS5_IJNSA_ILi8EEESF_EEENS5_IJSF_SB_EEEEEEEvNS4_8identityES12_NS13_IS15_S17_NST_INS5_IJSF_S18_EEENS5_IJSB_SF_EEEEEEENS4_9Copy_AtomIJNS4_39AutoVectorizingCopyWithAssumedAlignmentILi128EEESJ_EEES1D_EENS_8epilogue10collective6detail29Sm90TmaWarpSpecializedAdapterINS1O_15DefaultEpilogueISH_SI_SI_NS1N_6thread17LinearCombinationISH_Li1EffLNS1S_9ScaleType4KindE0ELNS_15FloatRoundStyleE2ESH_EENS1_15EpilogueDefaultEEEEEvvEEEEvNT_6ParamsE --------------------------
	.section	.nv.shared._ZN7cutlass13device_kernelINS_4gemm6kernel13GemmUniversalIN4cute5tupleIJiiiiEEENS1_10collective13CollectiveMmaINS1_39MainloopSm90TmaGmmaRmemAWarpSpecializedILi7ENS5_IJNS4_1CILi1EEESB_SB_EEENS1_35KernelTmaWarpSpecializedCooperativeEEENS5_IJNSA_ILi128EEESF_SF_EEENS_12float_e5m2_tENS5_IJlSB_lEEENS_12float_e4m3_tENS5_IJSB_llEEENS4_8TiledMMAINS4_8MMA_AtomIJNS4_4SM904GMMA31MMA_64x128x32_F32E4M3E5M2_RS_TNILNSO_7ScaleInE1ELSQ_1EEEEEENS4_6LayoutINS5_IJNSA_ILi2EEESB_SB_EEENS5_IJSB_NSA_ILi0EEESW_EEEEENS5_IJNS4_10UnderscoreESZ_SZ_EEEEENS4_13SM90_TMA_LOADENS4_14ComposedLayoutINS4_7SwizzleILi3ELi4ELi3EEENS4_18smem_ptr_flag_bitsILi8EEENST_INS5_IJNSA_ILi8EEESF_EEENS5_IJSF_SB_EEEEEEEvNS4_8identityES12_NS13_IS15_S17_NST_INS5_IJSF_S18_EEENS5_IJSB_SF_EEEEEEENS4_9Copy_AtomIJNS4_39AutoVectorizingCopyWithAssumedAlignmentILi128EEESJ_EEES1D_EENS_8epilogue10collective6detail29Sm90TmaWarpSpecializedAdapterINS1O_15DefaultEpilogueISH_SI_SI_NS1N_6thread17LinearCombinationISH_Li1EffLNS1S_9ScaleType4KindE0ELNS_15FloatRoundStyleE2ESH_EENS1_15EpilogueDefaultEEEEEvvEEEEvNT_6ParamsE,"aw",@nobits
	.sectionflags	@""
	.align	16
	.zero		1024


//--------------------- .nv.shared.reserved.0     --------------------------
	.section	.nv.shared.reserved.0,"aw",@nobits
	.weak		__nv_reservedSMEM_offset_0_alias
	.size		__nv_reservedSMEM_offset_0_alias, 0, 0
	.other		__nv_reservedSMEM_offset_0_alias,@"STO_CUDA_RESERVED_SHARED STV_DEFAULT"
__nv_reservedSMEM_offset_0_alias:
	.zero		0


//--------------------- .nv.global                --------------------------
	.section	.nv.global,"aw",@nobits
.nv.global:
	.type		_ZN40_INTERNAL_b5f1b5c6_4_k_cu_df950a93_244994cute1_E,@object
	.size		_ZN40_INTERNAL_b5f1b5c6_4_k_cu_df950a93_244994cute1_E,(_ZN40_INTERNAL_b5f1b5c6_4_k_cu_df950a93_244994cuda3std3__45__cpo6cbeginE - _ZN40_INTERNAL_b5f1b5c6_4_k_cu_df950a93_244994cute1_E)
_ZN40_INTERNAL_b5f1b5c6_4_k_cu_df950a93_244994cute1_E:
	.zero		1
	.type		_ZN40_INTERNAL_b5f1b5c6_4_k_cu_df950a93_244994cuda3std3__45__cpo6cbeginE,@object
	.size		_ZN40_INTERNAL_b5f1b5c6_4_k_cu_df950a93_244994cuda3std3__45__cpo6cbeginE,(_ZN40_INTERNAL_b5f1b5c6_4_k_cu_df950a93_244994cuda3std3__48in_placeE - _ZN40_INTERNAL_b5f1b5c6_4_k_cu_df950a93_244994cuda3std3__45__cpo6cbeginE)
_ZN40_INTERNAL_b5f1b5c6_4_k_cu_df950a93_244994cuda3std3__45__cpo6cbeginE:
	.zero		1
	.type		_ZN40_INTERNAL_b5f1b5c6_4_k_cu_df950a93_244994cuda3std3__48in_placeE,@object
	.size		_ZN40_INTERNAL_b5f1b5c6_4_k_cu_df950a93_244994cuda3std3__48in_placeE,(_ZN40_INTERNAL_b5f1b5c6_4_k_cu_df950a93_244994cuda3std6ranges3__45__cpo9iter_moveE - _ZN40_INTERNAL_b5f1b5c6_4_k_cu_df950a93_244994cuda3std3__48in_placeE)
_ZN40_INTERNAL_b5f1b5c6_4_k_cu_df950a93_244994cuda3std3__48in_placeE:
	.zero		1
	.type		_ZN40_INTERNAL_b5f1b5c6_4_k_cu_df950a93_244994cuda3std6ranges3__45__cpo9iter_moveE,@object
	.size		_ZN40_INTERNAL_b5f1b5c6_4_k_cu_df950a93_244994cuda3std6ranges3__45__cpo9iter_moveE,(_ZN40_INTERNAL_b5f1b5c6_4_k_cu_df950a93_244994cuda3std3__45__cpo5beginE - _ZN40_INTERNAL_b5f1b5c6_4_k_cu_df950a93_244994cuda3std6ranges3__45__cpo9iter_moveE)
_ZN40_INTERNAL_b5f1b5c6_4_k_cu_df950a93_244994cuda3std6ranges3__45__cpo9iter_moveE:
	.zero		1
	.type		_ZN40_INTERNAL_b5f1b5c6_4_k_cu_df950a93_244994cuda3std3__45__cpo5beginE,@object
	.size		_ZN40_INTERNAL_b5f1b5c6_4_k_cu_df950a93_244994cuda3std3__45__cpo5beginE,(_ZN40_INTERNAL_b5f1b5c6_4_k_cu_df950a93_244994cuda3std3__442_GLOBAL__N__b5f1b5c6_4_k_cu_df950a93_244996ignoreE - _ZN40_INTERNAL_b5f1b5c6_4_k_cu_df950a93_244994cuda3std3__45__cpo5beginE)
_ZN40_INTERNAL_b5f1b5c6_4_k_cu_df950a93_244994cuda3std3__45__cpo5beginE:
	.zero		1
	.type		_ZN40_INTERNAL_b5f1b5c6_4_k_cu_df950a93_244994cuda3std3__442_GLOBAL__N__b5f1b5c6_4_k_cu_df950a93_244996ignoreE,@object
	.size		_ZN40_INTERNAL_b5f1b5c6_4_k_cu_df950a93_244994cuda3std3__442_GLOBAL__N__b5f1b5c6_4_k_cu_df950a93_244996ignoreE,(_ZN40_INTERNAL_b5f1b5c6_4_k_cu_df950a93_244994cute7productE - _ZN40_INTERNAL_b5f1b5c6_4_k_cu_df950a93_244994cuda3std3__442_GLOBAL__N__b5f1b5c6_4_k_cu_df950a93_244996ignoreE)
_ZN40_INTERNAL_b5f1b5c6_4_k_cu_df950a93_244994cuda3std3__442_GLOBAL__N__b5f1b5c6_4_k_cu_df950a93_244996ignoreE:
	.zero		1
	.type		_ZN40_INTERNAL_b5f1b5c6_4_k_cu_df950a93_244994cute7productE,@object
	.size		_ZN40_INTERNAL_b5f1b5c6_4_k_cu_df950a93_244994cute7productE,(_ZN40_INTERNAL_b5f1b5c6_4_k_cu_df950a93_244994cuda3std3__45__cpo3endE - _ZN40_INTERNAL_b5f1b5c6_4_k_cu_df950a93_244994cute7productE)
_ZN40_INTERNAL_b5f1b5c6_4_k_cu_df950a93_244994cute7productE:
	.zero		1
	.type		_ZN40_INTERNAL_b5f1b5c6_4_k_cu_df950a93_244994cuda3std3__45__cpo3endE,@object
	.size		_ZN40_INTERNAL_b5f1b5c6_4_k_cu_df950a93_244994cuda3std3__45__cpo3endE,(_ZN40_INTERNAL_b5f1b5c6_4_k_cu_df950a93_244994cuda3std3__419piecewise_constructE - _ZN40_INTERNAL_b5f1b5c6_4_k_cu_df950a93_244994cuda3std3__45__cpo3endE)
_ZN40_INTERNAL_b5f1b5c6_4_k_cu_df950a93_244994cuda3std3__45__cpo3endE:
	.zero		1
	.type		_ZN40_INTERNAL_b5f1b5c6_4_k_cu_df950a93_244994cuda3std3__419piecewise_constructE,@object
	.size		_ZN40_INTERNAL_b5f1b5c6_4_k_cu_df950a93_244994cuda3std3__419piecewise_constructE,(_ZN40_INTERNAL_b5f1b5c6_4_k_cu_df950a93_244994cuda3std3__45__cpo4cendE - _ZN40_INTERNAL_b5f1b5c6_4_k_cu_df950a93_244994cuda3std3__419piecewise_constructE)
_ZN40_INTERNAL_b5f1b5c6_4_k_cu_df950a93_244994cuda3std3__419piecewise_constructE:
	.zero		1
	.type		_ZN40_INTERNAL_b5f1b5c6_4_k_cu_df950a93_244994cuda3std3__45__cpo4cendE,@object
	.size		_ZN40_INTERNAL_b5f1b5c6_4_k_cu_df950a93_244994cuda3std3__45__cpo4cendE,(_ZN40_INTERNAL_b5f1b5c6_4_k_cu_df950a93_244994cuda3std6ranges3__45__cpo4swapE - _ZN40_INTERNAL_b5f1b5c6_4_k_cu_df950a93_244994cuda3std3__45__cpo4cendE)
_ZN40_INTERNAL_b5f1b5c6_4_k_cu_df950a93_244994cuda3std3__45__cpo4cendE:
	.zero		1
	.type		_ZN40_INTERNAL_b5f1b5c6_4_k_cu_df950a93_244994cuda3std6ranges3__45__cpo4swapE,@object
	.size		_ZN40_INTERNAL_b5f1b5c6_4_k_cu_df950a93_244994cuda3std6ranges3__45__cpo4swapE,(.L_9 - _ZN40_INTERNAL_b5f1b5c6_4_k_cu_df950a93_244994cuda3std6ranges3__45__cpo4swapE)
_ZN40_INTERNAL_b5f1b5c6_4_k_cu_df950a93_244994cuda3std6ranges3__45__cpo4swapE:
	.zero		1
.L_9:


//--------------------- .nv.constant0._ZN7cutlass13device_kernelINS_4gemm6kernel13GemmUniversalIN4cute5tupleIJiiiiEEENS1_10collective13CollectiveMmaINS1_39MainloopSm90TmaGmmaRmemAWarpSpecializedILi7ENS5_IJNS4_1CILi1EEESB_SB_EEENS1_35KernelTmaWarpSpecializedCooperativeEEENS5_IJNSA_ILi128EEESF_SF_EEENS_12float_e5m2_tENS5_IJlSB_lEEENS_12float_e4m3_tENS5_IJSB_llEEENS4_8TiledMMAINS4_8MMA_AtomIJNS4_4SM904GMMA31MMA_64x128x32_F32E4M3E5M2_RS_TNILNSO_7ScaleInE1ELSQ_1EEEEEENS4_6LayoutINS5_IJNSA_ILi2EEESB_SB_EEENS5_IJSB_NSA_ILi0EEESW_EEEEENS5_IJNS4_10UnderscoreESZ_SZ_EEEEENS4_13SM90_TMA_LOADENS4_14ComposedLayoutINS4_7SwizzleILi3ELi4ELi3EEENS4_18smem_ptr_flag_bitsILi8EEENST_INS5_IJNSA_ILi8EEESF_EEENS5_IJSF_SB_EEEEEEEvNS4_8identityES12_NS13_IS15_S17_NST_INS5_IJSF_S18_EEENS5_IJSB_SF_EEEEEEENS4_9Copy_AtomIJNS4_39AutoVectorizingCopyWithAssumedAlignmentILi128EEESJ_EEES1D_EENS_8epilogue10collective6detail29Sm90TmaWarpSpecializedAdapterINS1O_15DefaultEpilogueISH_SI_SI_NS1N_6thread17LinearCombinationISH_Li1EffLNS1S_9ScaleType4KindE0ELNS_15FloatRoundStyleE2ESH_EENS1_15EpilogueDefaultEEEEEvvEEEEvNT_6ParamsE --------------------------
	.section	.nv.constant0._ZN7cutlass13device_kernelINS_4gemm6kernel13GemmUniversalIN4cute5tupleIJiiiiEEENS1_10collective13CollectiveMmaINS1_39MainloopSm90TmaGmmaRmemAWarpSpecializedILi7ENS5_IJNS4_1CILi1EEESB_SB_EEENS1_35KernelTmaWarpSpecializedCooperativeEEENS5_IJNSA_ILi128EEESF_SF_EEENS_12float_e5m2_tENS5_IJlSB_lEEENS_12float_e4m3_tENS5_IJSB_llEEENS4_8TiledMMAINS4_8MMA_AtomIJNS4_4SM904GMMA31MMA_64x128x32_F32E4M3E5M2_RS_TNILNSO_7ScaleInE1ELSQ_1EEEEEENS4_6LayoutINS5_IJNSA_ILi2EEESB_SB_EEENS5_IJSB_NSA_ILi0EEESW_EEEEENS5_IJNS4_10UnderscoreESZ_SZ_EEEEENS4_13SM90_TMA_LOADENS4_14ComposedLayoutINS4_7SwizzleILi3ELi4ELi3EEENS4_18smem_ptr_flag_bitsILi8EEENST_INS5_IJNSA_ILi8EEESF_EEENS5_IJSF_SB_EEEEEEEvNS4_8identityES12_NS13_IS15_S17_NST_INS5_IJSF_S18_EEENS5_IJSB_SF_EEEEEEENS4_9Copy_AtomIJNS4_39AutoVectorizingCopyWithAssumedAlignmentILi128EEESJ_EEES1D_EENS_8epilogue10collective6detail29Sm90TmaWarpSpecializedAdapterINS1O_15DefaultEpilogueISH_SI_SI_NS1N_6thread17LinearCombinationISH_Li1EffLNS1S_9ScaleType4KindE0ELNS_15FloatRoundStyleE2ESH_EENS1_15EpilogueDefaultEEEEEvvEEEEvNT_6ParamsE,"a",@progbits
	.sectionflags	@""
	.align	4
.nv.constant0._ZN7cutlass13device_kernelINS_4gemm6kernel13GemmUniversalIN4cute5tupleIJiiiiEEENS1_10collective13CollectiveMmaINS1_39MainloopSm90TmaGmmaRmemAWarpSpecializedILi7ENS5_IJNS4_1CILi1EEESB_SB_EEENS1_35KernelTmaWarpSpecializedCooperativeEEENS5_IJNSA_ILi128EEESF_SF_EEENS_12float_e5m2_tENS5_IJlSB_lEEENS_12float_e4m3_tENS5_IJSB_llEEENS4_8TiledMMAINS4_8MMA_AtomIJNS4_4SM904GMMA31MMA_64x128x32_F32E4M3E5M2_RS_TNILNSO_7ScaleInE1ELSQ_1EEEEEENS4_6LayoutINS5_IJNSA_ILi2EEESB_SB_EEENS5_IJSB_NSA_ILi0EEESW_EEEEENS5_IJNS4_10UnderscoreESZ_SZ_EEEEENS4_13SM90_TMA_LOADENS4_14ComposedLayoutINS4_7SwizzleILi3ELi4ELi3EEENS4_18smem_ptr_flag_bitsILi8EEENST_INS5_IJNSA_ILi8EEESF_EEENS5_IJSF_SB_EEEEEEEvNS4_8identityES12_NS13_IS15_S17_NST_INS5_IJSF_S18_EEENS5_IJSB_SF_EEEEEEENS4_9Copy_AtomIJNS4_39AutoVectorizingCopyWithAssumedAlignmentILi128EEESJ_EEES1D_EENS_8epilogue10collective6detail29Sm90TmaWarpSpecializedAdapterINS1O_15DefaultEpilogueISH_SI_SI_NS1N_6thread17LinearCombinationISH_Li1EffLNS1S_9ScaleType4KindE0ELNS_15FloatRoundStyleE2ESH_EENS1_15EpilogueDefaultEEEEEvvEEEEvNT_6ParamsE:
	.zero		1664


//--------------------- SYMBOLS --------------------------

	.type		.nv.reservedSmem.offset0,@object
	.size		.nv.reservedSmem.offset0,0x4
	.type		__assertfail,@function
